//
// Generated by NVIDIA NVVM Compiler
//
// Compiler Build ID: CL-36424714
// Cuda compilation tools, release 13.0, V13.0.88
// Based on NVVM 20.0.0
//

.version 9.0
.target sm_100
.address_size 64

	// .globl	l2distance_f32

.visible .entry l2distance_f32(
	.param .u64 .ptr .align 1 l2distance_f32_param_0,
	.param .u32 l2distance_f32_param_1,
	.param .u32 l2distance_f32_param_2,
	.param .u8 l2distance_f32_param_3,
	.param .u64 .ptr .align 1 l2distance_f32_param_4,
	.param .u64 .ptr .align 1 l2distance_f32_param_5,
	.param .u64 .ptr .align 1 l2distance_f32_param_6,
	.param .u64 .ptr .align 1 l2distance_f32_param_7
)
{
	.reg .pred 	%p<12>;
	.reg .b16 	%rs<2>;
	.reg .b32 	%r<30>;
	.reg .b32 	%f<117>;
	.reg .b64 	%rd<48>;
	.reg .b64 	%fd<75>;

	ld.param.u64 	%rd20, [l2distance_f32_param_0];
	ld.param.u32 	%r18, [l2distance_f32_param_1];
	ld.param.u32 	%r19, [l2distance_f32_param_2];
	ld.param.s8 	%rs1, [l2distance_f32_param_3];
	ld.param.u64 	%rd21, [l2distance_f32_param_4];
	ld.param.u64 	%rd22, [l2distance_f32_param_5];
	ld.param.u64 	%rd23, [l2distance_f32_param_6];
	ld.param.u64 	%rd24, [l2distance_f32_param_7];
	mov.u32 	%r20, %ntid.x;
	mov.u32 	%r21, %ctaid.x;
	mov.u32 	%r22, %tid.x;
	mad.lo.s32 	%r1, %r20, %r21, %r22;
	shr.s32 	%r2, %r19, 2;
	setp.ge.s32 	%p1, %r1, %r18;
	@%p1 bra 	$L__BB0_16;
	cvta.to.global.u64 	%rd25, %rd20;
	cvta.to.global.u64 	%rd26, %rd21;
	cvta.to.global.u64 	%rd27, %rd23;
	cvta.to.global.u64 	%rd1, %rd22;
	cvta.to.global.u64 	%rd2, %rd24;
	mul.wide.s32 	%rd28, %r1, 8;
	add.s64 	%rd3, %rd25, %rd28;
	mov.b64 	%rd29, 0;
	st.global.u64 	[%rd3], %rd29;
	mul.lo.s32 	%r23, %r1, 6;
	mul.wide.s32 	%rd30, %r23, 4;
	add.s64 	%rd31, %rd26, %rd30;
	ld.global.u32 	%rd4, [%rd31+4];
	add.s64 	%rd32, %rd27, %rd30;
	ld.global.u32 	%rd5, [%rd32+4];
	setp.lt.s32 	%p2, %r2, 1;
	mov.f64 	%fd74, 0d0000000000000000;
	@%p2 bra 	$L__BB0_14;
	and.b32  	%r3, %r2, 15;
	setp.lt.u32 	%p3, %r2, 16;
	mov.b32 	%r27, 0;
	mov.f64 	%fd74, 0d0000000000000000;
	@%p3 bra 	$L__BB0_5;
	and.b32  	%r27, %r2, 2147483632;
	neg.s32 	%r25, %r27;
	add.s64 	%rd33, %rd4, %rd1;
	add.s64 	%rd45, %rd33, 32;
	add.s64 	%rd34, %rd5, %rd2;
	add.s64 	%rd44, %rd34, 32;
	mov.f64 	%fd74, 0d0000000000000000;
$L__BB0_4:
	.pragma "nounroll";
	ld.global.f32 	%f1, [%rd45+-32];
	ld.global.f32 	%f2, [%rd44+-32];
	sub.f32 	%f3, %f1, %f2;
	mul.f32 	%f4, %f3, %f3;
	cvt.f64.f32 	%fd14, %f4;
	add.f64 	%fd15, %fd74, %fd14;
	st.global.f64 	[%rd3], %fd15;
	ld.global.f32 	%f5, [%rd45+-28];
	ld.global.f32 	%f6, [%rd44+-28];
	sub.f32 	%f7, %f5, %f6;
	mul.f32 	%f8, %f7, %f7;
	cvt.f64.f32 	%fd16, %f8;
	add.f64 	%fd17, %fd15, %fd16;
	st.global.f64 	[%rd3], %fd17;
	ld.global.f32 	%f9, [%rd45+-24];
	ld.global.f32 	%f10, [%rd44+-24];
	sub.f32 	%f11, %f9, %f10;
	mul.f32 	%f12, %f11, %f11;
	cvt.f64.f32 	%fd18, %f12;
	add.f64 	%fd19, %fd17, %fd18;
	st.global.f64 	[%rd3], %fd19;
	ld.global.f32 	%f13, [%rd45+-20];
	ld.global.f32 	%f14, [%rd44+-20];
	sub.f32 	%f15, %f13, %f14;
	mul.f32 	%f16, %f15, %f15;
	cvt.f64.f32 	%fd20, %f16;
	add.f64 	%fd21, %fd19, %fd20;
	st.global.f64 	[%rd3], %fd21;
	ld.global.f32 	%f17, [%rd45+-16];
	ld.global.f32 	%f18, [%rd44+-16];
	sub.f32 	%f19, %f17, %f18;
	mul.f32 	%f20, %f19, %f19;
	cvt.f64.f32 	%fd22, %f20;
	add.f64 	%fd23, %fd21, %fd22;
	st.global.f64 	[%rd3], %fd23;
	ld.global.f32 	%f21, [%rd45+-12];
	ld.global.f32 	%f22, [%rd44+-12];
	sub.f32 	%f23, %f21, %f22;
	mul.f32 	%f24, %f23, %f23;
	cvt.f64.f32 	%fd24, %f24;
	add.f64 	%fd25, %fd23, %fd24;
	st.global.f64 	[%rd3], %fd25;
	ld.global.f32 	%f25, [%rd45+-8];
	ld.global.f32 	%f26, [%rd44+-8];
	sub.f32 	%f27, %f25, %f26;
	mul.f32 	%f28, %f27, %f27;
	cvt.f64.f32 	%fd26, %f28;
	add.f64 	%fd27, %fd25, %fd26;
	st.global.f64 	[%rd3], %fd27;
	ld.global.f32 	%f29, [%rd45+-4];
	ld.global.f32 	%f30, [%rd44+-4];
	sub.f32 	%f31, %f29, %f30;
	mul.f32 	%f32, %f31, %f31;
	cvt.f64.f32 	%fd28, %f32;
	add.f64 	%fd29, %fd27, %fd28;
	st.global.f64 	[%rd3], %fd29;
	ld.global.f32 	%f33, [%rd45];
	ld.global.f32 	%f34, [%rd44];
	sub.f32 	%f35, %f33, %f34;
	mul.f32 	%f36, %f35, %f35;
	cvt.f64.f32 	%fd30, %f36;
	add.f64 	%fd31, %fd29, %fd30;
	st.global.f64 	[%rd3], %fd31;
	ld.global.f32 	%f37, [%rd45+4];
	ld.global.f32 	%f38, [%rd44+4];
	sub.f32 	%f39, %f37, %f38;
	mul.f32 	%f40, %f39, %f39;
	cvt.f64.f32 	%fd32, %f40;
	add.f64 	%fd33, %fd31, %fd32;
	st.global.f64 	[%rd3], %fd33;
	ld.global.f32 	%f41, [%rd45+8];
	ld.global.f32 	%f42, [%rd44+8];
	sub.f32 	%f43, %f41, %f42;
	mul.f32 	%f44, %f43, %f43;
	cvt.f64.f32 	%fd34, %f44;
	add.f64 	%fd35, %fd33, %fd34;
	st.global.f64 	[%rd3], %fd35;
	ld.global.f32 	%f45, [%rd45+12];
	ld.global.f32 	%f46, [%rd44+12];
	sub.f32 	%f47, %f45, %f46;
	mul.f32 	%f48, %f47, %f47;
	cvt.f64.f32 	%fd36, %f48;
	add.f64 	%fd37, %fd35, %fd36;
	st.global.f64 	[%rd3], %fd37;
	ld.global.f32 	%f49, [%rd45+16];
	ld.global.f32 	%f50, [%rd44+16];
	sub.f32 	%f51, %f49, %f50;
	mul.f32 	%f52, %f51, %f51;
	cvt.f64.f32 	%fd38, %f52;
	add.f64 	%fd39, %fd37, %fd38;
	st.global.f64 	[%rd3], %fd39;
	ld.global.f32 	%f53, [%rd45+20];
	ld.global.f32 	%f54, [%rd44+20];
	sub.f32 	%f55, %f53, %f54;
	mul.f32 	%f56, %f55, %f55;
	cvt.f64.f32 	%fd40, %f56;
	add.f64 	%fd41, %fd39, %fd40;
	st.global.f64 	[%rd3], %fd41;
	ld.global.f32 	%f57, [%rd45+24];
	ld.global.f32 	%f58, [%rd44+24];
	sub.f32 	%f59, %f57, %f58;
	mul.f32 	%f60, %f59, %f59;
	cvt.f64.f32 	%fd42, %f60;
	add.f64 	%fd43, %fd41, %fd42;
	st.global.f64 	[%rd3], %fd43;
	ld.global.f32 	%f61, [%rd45+28];
	ld.global.f32 	%f62, [%rd44+28];
	sub.f32 	%f63, %f61, %f62;
	mul.f32 	%f64, %f63, %f63;
	cvt.f64.f32 	%fd44, %f64;
	add.f64 	%fd74, %fd43, %fd44;
	st.global.f64 	[%rd3], %fd74;
	add.s32 	%r25, %r25, 16;
	add.s64 	%rd45, %rd45, 64;
	add.s64 	%rd44, %rd44, 64;
	setp.ne.s32 	%p4, %r25, 0;
	@%p4 bra 	$L__BB0_4;
$L__BB0_5:
	setp.eq.s32 	%p5, %r3, 0;
	@%p5 bra 	$L__BB0_14;
	add.s64 	%rd12, %rd1, %rd4;
	add.s64 	%rd13, %rd2, %rd5;
	and.b32  	%r9, %r2, 7;
	setp.lt.u32 	%p6, %r3, 8;
	@%p6 bra 	$L__BB0_8;
	mul.wide.u32 	%rd35, %r27, 4;
	add.s64 	%rd36, %rd12, %rd35;
	ld.global.f32 	%f65, [%rd36];
	add.s64 	%rd37, %rd13, %rd35;
	ld.global.f32 	%f66, [%rd37];
	sub.f32 	%f67, %f65, %f66;
	mul.f32 	%f68, %f67, %f67;
	cvt.f64.f32 	%fd45, %f68;
	add.f64 	%fd46, %fd74, %fd45;
	st.global.f64 	[%rd3], %fd46;
	ld.global.f32 	%f69, [%rd36+4];
	ld.global.f32 	%f70, [%rd37+4];
	sub.f32 	%f71, %f69, %f70;
	mul.f32 	%f72, %f71, %f71;
	cvt.f64.f32 	%fd47, %f72;
	add.f64 	%fd48, %fd46, %fd47;
	st.global.f64 	[%rd3], %fd48;
	ld.global.f32 	%f73, [%rd36+8];
	ld.global.f32 	%f74, [%rd37+8];
	sub.f32 	%f75, %f73, %f74;
	mul.f32 	%f76, %f75, %f75;
	cvt.f64.f32 	%fd49, %f76;
	add.f64 	%fd50, %fd48, %fd49;
	st.global.f64 	[%rd3], %fd50;
	ld.global.f32 	%f77, [%rd36+12];
	ld.global.f32 	%f78, [%rd37+12];
	sub.f32 	%f79, %f77, %f78;
	mul.f32 	%f80, %f79, %f79;
	cvt.f64.f32 	%fd51, %f80;
	add.f64 	%fd52, %fd50, %fd51;
	st.global.f64 	[%rd3], %fd52;
	ld.global.f32 	%f81, [%rd36+16];
	ld.global.f32 	%f82, [%rd37+16];
	sub.f32 	%f83, %f81, %f82;
	mul.f32 	%f84, %f83, %f83;
	cvt.f64.f32 	%fd53, %f84;
	add.f64 	%fd54, %fd52, %fd53;
	st.global.f64 	[%rd3], %fd54;
	ld.global.f32 	%f85, [%rd36+20];
	ld.global.f32 	%f86, [%rd37+20];
	sub.f32 	%f87, %f85, %f86;
	mul.f32 	%f88, %f87, %f87;
	cvt.f64.f32 	%fd55, %f88;
	add.f64 	%fd56, %fd54, %fd55;
	st.global.f64 	[%rd3], %fd56;
	ld.global.f32 	%f89, [%rd36+24];
	ld.global.f32 	%f90, [%rd37+24];
	sub.f32 	%f91, %f89, %f90;
	mul.f32 	%f92, %f91, %f91;
	cvt.f64.f32 	%fd57, %f92;
	add.f64 	%fd58, %fd56, %fd57;
	st.global.f64 	[%rd3], %fd58;
	ld.global.f32 	%f93, [%rd36+28];
	ld.global.f32 	%f94, [%rd37+28];
	sub.f32 	%f95, %f93, %f94;
	mul.f32 	%f96, %f95, %f95;
	cvt.f64.f32 	%fd59, %f96;
	add.f64 	%fd74, %fd58, %fd59;
	st.global.f64 	[%rd3], %fd74;
	add.s32 	%r27, %r27, 8;
$L__BB0_8:
	setp.eq.s32 	%p7, %r9, 0;
	@%p7 bra 	$L__BB0_14;
	and.b32  	%r12, %r2, 3;
	setp.lt.u32 	%p8, %r9, 4;
	@%p8 bra 	$L__BB0_11;
	mul.wide.u32 	%rd38, %r27, 4;
	add.s64 	%rd39, %rd12, %rd38;
	ld.global.f32 	%f97, [%rd39];
	add.s64 	%rd40, %rd13, %rd38;
	ld.global.f32 	%f98, [%rd40];
	sub.f32 	%f99, %f97, %f98;
	mul.f32 	%f100, %f99, %f99;
	cvt.f64.f32 	%fd60, %f100;
	add.f64 	%fd61, %fd74, %fd60;
	st.global.f64 	[%rd3], %fd61;
	ld.global.f32 	%f101, [%rd39+4];
	ld.global.f32 	%f102, [%rd40+4];
	sub.f32 	%f103, %f101, %f102;
	mul.f32 	%f104, %f103, %f103;
	cvt.f64.f32 	%fd62, %f104;
	add.f64 	%fd63, %fd61, %fd62;
	st.global.f64 	[%rd3], %fd63;
	ld.global.f32 	%f105, [%rd39+8];
	ld.global.f32 	%f106, [%rd40+8];
	sub.f32 	%f107, %f105, %f106;
	mul.f32 	%f108, %f107, %f107;
	cvt.f64.f32 	%fd64, %f108;
	add.f64 	%fd65, %fd63, %fd64;
	st.global.f64 	[%rd3], %fd65;
	ld.global.f32 	%f109, [%rd39+12];
	ld.global.f32 	%f110, [%rd40+12];
	sub.f32 	%f111, %f109, %f110;
	mul.f32 	%f112, %f111, %f111;
	cvt.f64.f32 	%fd66, %f112;
	add.f64 	%fd74, %fd65, %fd66;
	st.global.f64 	[%rd3], %fd74;
	add.s32 	%r27, %r27, 4;
$L__BB0_11:
	setp.eq.s32 	%p9, %r12, 0;
	@%p9 bra 	$L__BB0_14;
	mul.wide.u32 	%rd41, %r27, 4;
	add.s64 	%rd42, %rd41, %rd5;
	add.s64 	%rd47, %rd2, %rd42;
	add.s64 	%rd43, %rd41, %rd4;
	add.s64 	%rd46, %rd1, %rd43;
	neg.s32 	%r29, %r12;
$L__BB0_13:
	.pragma "nounroll";
	ld.global.f32 	%f113, [%rd46];
	ld.global.f32 	%f114, [%rd47];
	sub.f32 	%f115, %f113, %f114;
	mul.f32 	%f116, %f115, %f115;
	cvt.f64.f32 	%fd67, %f116;
	add.f64 	%fd74, %fd74, %fd67;
	st.global.f64 	[%rd3], %fd74;
	add.s64 	%rd47, %rd47, 4;
	add.s64 	%rd46, %rd46, 4;
	add.s32 	%r29, %r29, 1;
	setp.ne.s32 	%p10, %r29, 0;
	@%p10 bra 	$L__BB0_13;
$L__BB0_14:
	setp.ne.s16 	%p11, %rs1, 0;
	@%p11 bra 	$L__BB0_16;
	sqrt.rn.f64 	%fd68, %fd74;
	st.global.f64 	[%rd3], %fd68;
$L__BB0_16:
	ret;

}
	// .globl	l2distance_f32_const
.visible .entry l2distance_f32_const(
	.param .u64 .ptr .align 1 l2distance_f32_const_param_0,
	.param .u32 l2distance_f32_const_param_1,
	.param .u32 l2distance_f32_const_param_2,
	.param .u8 l2distance_f32_const_param_3,
	.param .u64 .ptr .align 1 l2distance_f32_const_param_4,
	.param .u64 .ptr .align 1 l2distance_f32_const_param_5,
	.param .u64 .ptr .align 1 l2distance_f32_const_param_6
)
{
	.reg .pred 	%p<12>;
	.reg .b16 	%rs<2>;
	.reg .b32 	%r<30>;
	.reg .b32 	%f<117>;
	.reg .b64 	%rd<41>;
	.reg .b64 	%fd<75>;

	ld.param.u64 	%rd18, [l2distance_f32_const_param_0];
	ld.param.u32 	%r18, [l2distance_f32_const_param_1];
	ld.param.u32 	%r19, [l2distance_f32_const_param_2];
	ld.param.s8 	%rs1, [l2distance_f32_const_param_3];
	ld.param.u64 	%rd19, [l2distance_f32_const_param_4];
	ld.param.u64 	%rd20, [l2distance_f32_const_param_5];
	ld.param.u64 	%rd21, [l2distance_f32_const_param_6];
	cvta.to.global.u64 	%rd1, %rd21;
	mov.u32 	%r20, %ntid.x;
	mov.u32 	%r21, %ctaid.x;
	mov.u32 	%r22, %tid.x;
	mad.lo.s32 	%r1, %r20, %r21, %r22;
	shr.s32 	%r2, %r19, 2;
	setp.ge.s32 	%p1, %r1, %r18;
	@%p1 bra 	$L__BB1_16;
	cvta.to.global.u64 	%rd22, %rd18;
	cvta.to.global.u64 	%rd23, %rd19;
	cvta.to.global.u64 	%rd2, %rd20;
	mul.wide.s32 	%rd24, %r1, 8;
	add.s64 	%rd3, %rd22, %rd24;
	mov.b64 	%rd25, 0;
	st.global.u64 	[%rd3], %rd25;
	mul.lo.s32 	%r23, %r1, 6;
	mul.wide.s32 	%rd26, %r23, 4;
	add.s64 	%rd27, %rd23, %rd26;
	ld.global.u32 	%rd4, [%rd27+4];
	setp.lt.s32 	%p2, %r2, 1;
	mov.f64 	%fd74, 0d0000000000000000;
	@%p2 bra 	$L__BB1_14;
	and.b32  	%r3, %r2, 15;
	setp.lt.u32 	%p3, %r2, 16;
	mov.b32 	%r27, 0;
	mov.f64 	%fd74, 0d0000000000000000;
	@%p3 bra 	$L__BB1_5;
	and.b32  	%r27, %r2, 2147483632;
	neg.s32 	%r25, %r27;
	add.s64 	%rd28, %rd4, %rd2;
	add.s64 	%rd38, %rd28, 32;
	add.s64 	%rd37, %rd1, 32;
	mov.f64 	%fd74, 0d0000000000000000;
$L__BB1_4:
	.pragma "nounroll";
	ld.global.f32 	%f1, [%rd38+-32];
	ld.global.f32 	%f2, [%rd37+-32];
	sub.f32 	%f3, %f1, %f2;
	mul.f32 	%f4, %f3, %f3;
	cvt.f64.f32 	%fd14, %f4;
	add.f64 	%fd15, %fd74, %fd14;
	st.global.f64 	[%rd3], %fd15;
	ld.global.f32 	%f5, [%rd38+-28];
	ld.global.f32 	%f6, [%rd37+-28];
	sub.f32 	%f7, %f5, %f6;
	mul.f32 	%f8, %f7, %f7;
	cvt.f64.f32 	%fd16, %f8;
	add.f64 	%fd17, %fd15, %fd16;
	st.global.f64 	[%rd3], %fd17;
	ld.global.f32 	%f9, [%rd38+-24];
	ld.global.f32 	%f10, [%rd37+-24];
	sub.f32 	%f11, %f9, %f10;
	mul.f32 	%f12, %f11, %f11;
	cvt.f64.f32 	%fd18, %f12;
	add.f64 	%fd19, %fd17, %fd18;
	st.global.f64 	[%rd3], %fd19;
	ld.global.f32 	%f13, [%rd38+-20];
	ld.global.f32 	%f14, [%rd37+-20];
	sub.f32 	%f15, %f13, %f14;
	mul.f32 	%f16, %f15, %f15;
	cvt.f64.f32 	%fd20, %f16;
	add.f64 	%fd21, %fd19, %fd20;
	st.global.f64 	[%rd3], %fd21;
	ld.global.f32 	%f17, [%rd38+-16];
	ld.global.f32 	%f18, [%rd37+-16];
	sub.f32 	%f19, %f17, %f18;
	mul.f32 	%f20, %f19, %f19;
	cvt.f64.f32 	%fd22, %f20;
	add.f64 	%fd23, %fd21, %fd22;
	st.global.f64 	[%rd3], %fd23;
	ld.global.f32 	%f21, [%rd38+-12];
	ld.global.f32 	%f22, [%rd37+-12];
	sub.f32 	%f23, %f21, %f22;
	mul.f32 	%f24, %f23, %f23;
	cvt.f64.f32 	%fd24, %f24;
	add.f64 	%fd25, %fd23, %fd24;
	st.global.f64 	[%rd3], %fd25;
	ld.global.f32 	%f25, [%rd38+-8];
	ld.global.f32 	%f26, [%rd37+-8];
	sub.f32 	%f27, %f25, %f26;
	mul.f32 	%f28, %f27, %f27;
	cvt.f64.f32 	%fd26, %f28;
	add.f64 	%fd27, %fd25, %fd26;
	st.global.f64 	[%rd3], %fd27;
	ld.global.f32 	%f29, [%rd38+-4];
	ld.global.f32 	%f30, [%rd37+-4];
	sub.f32 	%f31, %f29, %f30;
	mul.f32 	%f32, %f31, %f31;
	cvt.f64.f32 	%fd28, %f32;
	add.f64 	%fd29, %fd27, %fd28;
	st.global.f64 	[%rd3], %fd29;
	ld.global.f32 	%f33, [%rd38];
	ld.global.f32 	%f34, [%rd37];
	sub.f32 	%f35, %f33, %f34;
	mul.f32 	%f36, %f35, %f35;
	cvt.f64.f32 	%fd30, %f36;
	add.f64 	%fd31, %fd29, %fd30;
	st.global.f64 	[%rd3], %fd31;
	ld.global.f32 	%f37, [%rd38+4];
	ld.global.f32 	%f38, [%rd37+4];
	sub.f32 	%f39, %f37, %f38;
	mul.f32 	%f40, %f39, %f39;
	cvt.f64.f32 	%fd32, %f40;
	add.f64 	%fd33, %fd31, %fd32;
	st.global.f64 	[%rd3], %fd33;
	ld.global.f32 	%f41, [%rd38+8];
	ld.global.f32 	%f42, [%rd37+8];
	sub.f32 	%f43, %f41, %f42;
	mul.f32 	%f44, %f43, %f43;
	cvt.f64.f32 	%fd34, %f44;
	add.f64 	%fd35, %fd33, %fd34;
	st.global.f64 	[%rd3], %fd35;
	ld.global.f32 	%f45, [%rd38+12];
	ld.global.f32 	%f46, [%rd37+12];
	sub.f32 	%f47, %f45, %f46;
	mul.f32 	%f48, %f47, %f47;
	cvt.f64.f32 	%fd36, %f48;
	add.f64 	%fd37, %fd35, %fd36;
	st.global.f64 	[%rd3], %fd37;
	ld.global.f32 	%f49, [%rd38+16];
	ld.global.f32 	%f50, [%rd37+16];
	sub.f32 	%f51, %f49, %f50;
	mul.f32 	%f52, %f51, %f51;
	cvt.f64.f32 	%fd38, %f52;
	add.f64 	%fd39, %fd37, %fd38;
	st.global.f64 	[%rd3], %fd39;
	ld.global.f32 	%f53, [%rd38+20];
	ld.global.f32 	%f54, [%rd37+20];
	sub.f32 	%f55, %f53, %f54;
	mul.f32 	%f56, %f55, %f55;
	cvt.f64.f32 	%fd40, %f56;
	add.f64 	%fd41, %fd39, %fd40;
	st.global.f64 	[%rd3], %fd41;
	ld.global.f32 	%f57, [%rd38+24];
	ld.global.f32 	%f58, [%rd37+24];
	sub.f32 	%f59, %f57, %f58;
	mul.f32 	%f60, %f59, %f59;
	cvt.f64.f32 	%fd42, %f60;
	add.f64 	%fd43, %fd41, %fd42;
	st.global.f64 	[%rd3], %fd43;
	ld.global.f32 	%f61, [%rd38+28];
	ld.global.f32 	%f62, [%rd37+28];
	sub.f32 	%f63, %f61, %f62;
	mul.f32 	%f64, %f63, %f63;
	cvt.f64.f32 	%fd44, %f64;
	add.f64 	%fd74, %fd43, %fd44;
	st.global.f64 	[%rd3], %fd74;
	add.s32 	%r25, %r25, 16;
	add.s64 	%rd38, %rd38, 64;
	add.s64 	%rd37, %rd37, 64;
	setp.ne.s32 	%p4, %r25, 0;
	@%p4 bra 	$L__BB1_4;
$L__BB1_5:
	setp.eq.s32 	%p5, %r3, 0;
	@%p5 bra 	$L__BB1_14;
	add.s64 	%rd11, %rd2, %rd4;
	and.b32  	%r9, %r2, 7;
	setp.lt.u32 	%p6, %r3, 8;
	@%p6 bra 	$L__BB1_8;
	mul.wide.u32 	%rd29, %r27, 4;
	add.s64 	%rd30, %rd11, %rd29;
	ld.global.f32 	%f65, [%rd30];
	add.s64 	%rd31, %rd1, %rd29;
	ld.global.f32 	%f66, [%rd31];
	sub.f32 	%f67, %f65, %f66;
	mul.f32 	%f68, %f67, %f67;
	cvt.f64.f32 	%fd45, %f68;
	add.f64 	%fd46, %fd74, %fd45;
	st.global.f64 	[%rd3], %fd46;
	ld.global.f32 	%f69, [%rd30+4];
	ld.global.f32 	%f70, [%rd31+4];
	sub.f32 	%f71, %f69, %f70;
	mul.f32 	%f72, %f71, %f71;
	cvt.f64.f32 	%fd47, %f72;
	add.f64 	%fd48, %fd46, %fd47;
	st.global.f64 	[%rd3], %fd48;
	ld.global.f32 	%f73, [%rd30+8];
	ld.global.f32 	%f74, [%rd31+8];
	sub.f32 	%f75, %f73, %f74;
	mul.f32 	%f76, %f75, %f75;
	cvt.f64.f32 	%fd49, %f76;
	add.f64 	%fd50, %fd48, %fd49;
	st.global.f64 	[%rd3], %fd50;
	ld.global.f32 	%f77, [%rd30+12];
	ld.global.f32 	%f78, [%rd31+12];
	sub.f32 	%f79, %f77, %f78;
	mul.f32 	%f80, %f79, %f79;
	cvt.f64.f32 	%fd51, %f80;
	add.f64 	%fd52, %fd50, %fd51;
	st.global.f64 	[%rd3], %fd52;
	ld.global.f32 	%f81, [%rd30+16];
	ld.global.f32 	%f82, [%rd31+16];
	sub.f32 	%f83, %f81, %f82;
	mul.f32 	%f84, %f83, %f83;
	cvt.f64.f32 	%fd53, %f84;
	add.f64 	%fd54, %fd52, %fd53;
	st.global.f64 	[%rd3], %fd54;
	ld.global.f32 	%f85, [%rd30+20];
	ld.global.f32 	%f86, [%rd31+20];
	sub.f32 	%f87, %f85, %f86;
	mul.f32 	%f88, %f87, %f87;
	cvt.f64.f32 	%fd55, %f88;
	add.f64 	%fd56, %fd54, %fd55;
	st.global.f64 	[%rd3], %fd56;
	ld.global.f32 	%f89, [%rd30+24];
	ld.global.f32 	%f90, [%rd31+24];
	sub.f32 	%f91, %f89, %f90;
	mul.f32 	%f92, %f91, %f91;
	cvt.f64.f32 	%fd57, %f92;
	add.f64 	%fd58, %fd56, %fd57;
	st.global.f64 	[%rd3], %fd58;
	ld.global.f32 	%f93, [%rd30+28];
	ld.global.f32 	%f94, [%rd31+28];
	sub.f32 	%f95, %f93, %f94;
	mul.f32 	%f96, %f95, %f95;
	cvt.f64.f32 	%fd59, %f96;
	add.f64 	%fd74, %fd58, %fd59;
	st.global.f64 	[%rd3], %fd74;
	add.s32 	%r27, %r27, 8;
$L__BB1_8:
	setp.eq.s32 	%p7, %r9, 0;
	@%p7 bra 	$L__BB1_14;
	and.b32  	%r12, %r2, 3;
	setp.lt.u32 	%p8, %r9, 4;
	@%p8 bra 	$L__BB1_11;
	mul.wide.u32 	%rd32, %r27, 4;
	add.s64 	%rd33, %rd11, %rd32;
	ld.global.f32 	%f97, [%rd33];
	add.s64 	%rd34, %rd1, %rd32;
	ld.global.f32 	%f98, [%rd34];
	sub.f32 	%f99, %f97, %f98;
	mul.f32 	%f100, %f99, %f99;
	cvt.f64.f32 	%fd60, %f100;
	add.f64 	%fd61, %fd74, %fd60;
	st.global.f64 	[%rd3], %fd61;
	ld.global.f32 	%f101, [%rd33+4];
	ld.global.f32 	%f102, [%rd34+4];
	sub.f32 	%f103, %f101, %f102;
	mul.f32 	%f104, %f103, %f103;
	cvt.f64.f32 	%fd62, %f104;
	add.f64 	%fd63, %fd61, %fd62;
	st.global.f64 	[%rd3], %fd63;
	ld.global.f32 	%f105, [%rd33+8];
	ld.global.f32 	%f106, [%rd34+8];
	sub.f32 	%f107, %f105, %f106;
	mul.f32 	%f108, %f107, %f107;
	cvt.f64.f32 	%fd64, %f108;
	add.f64 	%fd65, %fd63, %fd64;
	st.global.f64 	[%rd3], %fd65;
	ld.global.f32 	%f109, [%rd33+12];
	ld.global.f32 	%f110, [%rd34+12];
	sub.f32 	%f111, %f109, %f110;
	mul.f32 	%f112, %f111, %f111;
	cvt.f64.f32 	%fd66, %f112;
	add.f64 	%fd74, %fd65, %fd66;
	st.global.f64 	[%rd3], %fd74;
	add.s32 	%r27, %r27, 4;
$L__BB1_11:
	setp.eq.s32 	%p9, %r12, 0;
	@%p9 bra 	$L__BB1_14;
	mul.wide.u32 	%rd35, %r27, 4;
	add.s64 	%rd40, %rd1, %rd35;
	add.s64 	%rd36, %rd35, %rd4;
	add.s64 	%rd39, %rd2, %rd36;
	neg.s32 	%r29, %r12;
$L__BB1_13:
	.pragma "nounroll";
	ld.global.f32 	%f113, [%rd39];
	ld.global.f32 	%f114, [%rd40];
	sub.f32 	%f115, %f113, %f114;
	mul.f32 	%f116, %f115, %f115;
	cvt.f64.f32 	%fd67, %f116;
	add.f64 	%fd74, %fd74, %fd67;
	st.global.f64 	[%rd3], %fd74;
	add.s64 	%rd40, %rd40, 4;
	add.s64 	%rd39, %rd39, 4;
	add.s32 	%r29, %r29, 1;
	setp.ne.s32 	%p10, %r29, 0;
	@%p10 bra 	$L__BB1_13;
$L__BB1_14:
	setp.ne.s16 	%p11, %rs1, 0;
	@%p11 bra 	$L__BB1_16;
	sqrt.rn.f64 	%fd68, %fd74;
	st.global.f64 	[%rd3], %fd68;
$L__BB1_16:
	ret;

}
	// .globl	l2distance_f64
.visible .entry l2distance_f64(
	.param .u64 .ptr .align 1 l2distance_f64_param_0,
	.param .u32 l2distance_f64_param_1,
	.param .u32 l2distance_f64_param_2,
	.param .u8 l2distance_f64_param_3,
	.param .u64 .ptr .align 1 l2distance_f64_param_4,
	.param .u64 .ptr .align 1 l2distance_f64_param_5,
	.param .u64 .ptr .align 1 l2distance_f64_param_6,
	.param .u64 .ptr .align 1 l2distance_f64_param_7
)
{
	.reg .pred 	%p<11>;
	.reg .b16 	%rs<2>;
	.reg .b32 	%r<26>;
	.reg .b32 	%f<31>;
	.reg .b64 	%rd<40>;
	.reg .b64 	%fd<90>;

	ld.param.u64 	%rd14, [l2distance_f64_param_0];
	ld.param.u32 	%r14, [l2distance_f64_param_1];
	ld.param.u32 	%r13, [l2distance_f64_param_2];
	ld.param.s8 	%rs1, [l2distance_f64_param_3];
	ld.param.u64 	%rd15, [l2distance_f64_param_4];
	ld.param.u64 	%rd16, [l2distance_f64_param_5];
	ld.param.u64 	%rd17, [l2distance_f64_param_6];
	ld.param.u64 	%rd18, [l2distance_f64_param_7];
	mov.u32 	%r15, %ntid.x;
	mov.u32 	%r16, %ctaid.x;
	mov.u32 	%r17, %tid.x;
	mad.lo.s32 	%r1, %r15, %r16, %r17;
	shr.s32 	%r2, %r13, 3;
	setp.ge.s32 	%p1, %r1, %r14;
	@%p1 bra 	$L__BB2_15;
	cvta.to.global.u64 	%rd19, %rd14;
	cvta.to.global.u64 	%rd20, %rd15;
	cvta.to.global.u64 	%rd21, %rd17;
	cvta.to.global.u64 	%rd1, %rd16;
	cvta.to.global.u64 	%rd2, %rd18;
	mul.wide.s32 	%rd22, %r1, 8;
	add.s64 	%rd3, %rd19, %rd22;
	mov.b64 	%rd23, 0;
	st.global.u64 	[%rd3], %rd23;
	mul.lo.s32 	%r18, %r1, 6;
	mul.wide.s32 	%rd24, %r18, 4;
	add.s64 	%rd25, %rd20, %rd24;
	ld.global.u32 	%rd4, [%rd25+4];
	add.s64 	%rd26, %rd21, %rd24;
	ld.global.u32 	%rd5, [%rd26+4];
	setp.lt.s32 	%p2, %r2, 1;
	mov.f64 	%fd89, 0d0000000000000000;
	@%p2 bra 	$L__BB2_13;
	and.b32  	%r3, %r2, 7;
	setp.lt.u32 	%p3, %r2, 8;
	mov.b32 	%r24, 0;
	mov.f64 	%fd89, 0d0000000000000000;
	@%p3 bra 	$L__BB2_5;
	and.b32  	%r24, %r2, 2147483640;
	neg.s32 	%r22, %r24;
	add.s64 	%rd27, %rd4, %rd1;
	add.s64 	%rd39, %rd27, 32;
	add.s64 	%rd28, %rd5, %rd2;
	add.s64 	%rd38, %rd28, 32;
	mov.f64 	%fd89, 0d0000000000000000;
$L__BB2_4:
	.pragma "nounroll";
	ld.global.f64 	%fd13, [%rd39+-32];
	ld.global.f64 	%fd14, [%rd38+-32];
	sub.f64 	%fd15, %fd13, %fd14;
	cvt.rn.f32.f64 	%f1, %fd15;
	mul.f32 	%f2, %f1, %f1;
	cvt.f64.f32 	%fd16, %f2;
	add.f64 	%fd17, %fd89, %fd16;
	st.global.f64 	[%rd3], %fd17;
	ld.global.f64 	%fd18, [%rd39+-24];
	ld.global.f64 	%fd19, [%rd38+-24];
	sub.f64 	%fd20, %fd18, %fd19;
	cvt.rn.f32.f64 	%f3, %fd20;
	mul.f32 	%f4, %f3, %f3;
	cvt.f64.f32 	%fd21, %f4;
	add.f64 	%fd22, %fd17, %fd21;
	st.global.f64 	[%rd3], %fd22;
	ld.global.f64 	%fd23, [%rd39+-16];
	ld.global.f64 	%fd24, [%rd38+-16];
	sub.f64 	%fd25, %fd23, %fd24;
	cvt.rn.f32.f64 	%f5, %fd25;
	mul.f32 	%f6, %f5, %f5;
	cvt.f64.f32 	%fd26, %f6;
	add.f64 	%fd27, %fd22, %fd26;
	st.global.f64 	[%rd3], %fd27;
	ld.global.f64 	%fd28, [%rd39+-8];
	ld.global.f64 	%fd29, [%rd38+-8];
	sub.f64 	%fd30, %fd28, %fd29;
	cvt.rn.f32.f64 	%f7, %fd30;
	mul.f32 	%f8, %f7, %f7;
	cvt.f64.f32 	%fd31, %f8;
	add.f64 	%fd32, %fd27, %fd31;
	st.global.f64 	[%rd3], %fd32;
	ld.global.f64 	%fd33, [%rd39];
	ld.global.f64 	%fd34, [%rd38];
	sub.f64 	%fd35, %fd33, %fd34;
	cvt.rn.f32.f64 	%f9, %fd35;
	mul.f32 	%f10, %f9, %f9;
	cvt.f64.f32 	%fd36, %f10;
	add.f64 	%fd37, %fd32, %fd36;
	st.global.f64 	[%rd3], %fd37;
	ld.global.f64 	%fd38, [%rd39+8];
	ld.global.f64 	%fd39, [%rd38+8];
	sub.f64 	%fd40, %fd38, %fd39;
	cvt.rn.f32.f64 	%f11, %fd40;
	mul.f32 	%f12, %f11, %f11;
	cvt.f64.f32 	%fd41, %f12;
	add.f64 	%fd42, %fd37, %fd41;
	st.global.f64 	[%rd3], %fd42;
	ld.global.f64 	%fd43, [%rd39+16];
	ld.global.f64 	%fd44, [%rd38+16];
	sub.f64 	%fd45, %fd43, %fd44;
	cvt.rn.f32.f64 	%f13, %fd45;
	mul.f32 	%f14, %f13, %f13;
	cvt.f64.f32 	%fd46, %f14;
	add.f64 	%fd47, %fd42, %fd46;
	st.global.f64 	[%rd3], %fd47;
	ld.global.f64 	%fd48, [%rd39+24];
	ld.global.f64 	%fd49, [%rd38+24];
	sub.f64 	%fd50, %fd48, %fd49;
	cvt.rn.f32.f64 	%f15, %fd50;
	mul.f32 	%f16, %f15, %f15;
	cvt.f64.f32 	%fd51, %f16;
	add.f64 	%fd89, %fd47, %fd51;
	st.global.f64 	[%rd3], %fd89;
	add.s32 	%r22, %r22, 8;
	add.s64 	%rd39, %rd39, 64;
	add.s64 	%rd38, %rd38, 64;
	setp.ne.s32 	%p4, %r22, 0;
	@%p4 bra 	$L__BB2_4;
$L__BB2_5:
	setp.eq.s32 	%p5, %r3, 0;
	@%p5 bra 	$L__BB2_13;
	add.s64 	%rd12, %rd1, %rd4;
	add.s64 	%rd13, %rd2, %rd5;
	setp.lt.u32 	%p6, %r3, 4;
	@%p6 bra 	$L__BB2_8;
	mul.wide.u32 	%rd29, %r24, 8;
	add.s64 	%rd30, %rd12, %rd29;
	ld.global.f64 	%fd52, [%rd30];
	add.s64 	%rd31, %rd13, %rd29;
	ld.global.f64 	%fd53, [%rd31];
	sub.f64 	%fd54, %fd52, %fd53;
	cvt.rn.f32.f64 	%f17, %fd54;
	mul.f32 	%f18, %f17, %f17;
	cvt.f64.f32 	%fd55, %f18;
	add.f64 	%fd56, %fd89, %fd55;
	st.global.f64 	[%rd3], %fd56;
	ld.global.f64 	%fd57, [%rd30+8];
	ld.global.f64 	%fd58, [%rd31+8];
	sub.f64 	%fd59, %fd57, %fd58;
	cvt.rn.f32.f64 	%f19, %fd59;
	mul.f32 	%f20, %f19, %f19;
	cvt.f64.f32 	%fd60, %f20;
	add.f64 	%fd61, %fd56, %fd60;
	st.global.f64 	[%rd3], %fd61;
	ld.global.f64 	%fd62, [%rd30+16];
	ld.global.f64 	%fd63, [%rd31+16];
	sub.f64 	%fd64, %fd62, %fd63;
	cvt.rn.f32.f64 	%f21, %fd64;
	mul.f32 	%f22, %f21, %f21;
	cvt.f64.f32 	%fd65, %f22;
	add.f64 	%fd66, %fd61, %fd65;
	st.global.f64 	[%rd3], %fd66;
	ld.global.f64 	%fd67, [%rd30+24];
	ld.global.f64 	%fd68, [%rd31+24];
	sub.f64 	%fd69, %fd67, %fd68;
	cvt.rn.f32.f64 	%f23, %fd69;
	mul.f32 	%f24, %f23, %f23;
	cvt.f64.f32 	%fd70, %f24;
	add.f64 	%fd89, %fd66, %fd70;
	st.global.f64 	[%rd3], %fd89;
	add.s32 	%r24, %r24, 4;
$L__BB2_8:
	and.b32  	%r20, %r2, 3;
	setp.eq.s32 	%p7, %r20, 0;
	@%p7 bra 	$L__BB2_13;
	setp.eq.s32 	%p8, %r20, 1;
	@%p8 bra 	$L__BB2_11;
	mul.wide.u32 	%rd32, %r24, 8;
	add.s64 	%rd33, %rd12, %rd32;
	ld.global.f64 	%fd71, [%rd33];
	add.s64 	%rd34, %rd13, %rd32;
	ld.global.f64 	%fd72, [%rd34];
	sub.f64 	%fd73, %fd71, %fd72;
	cvt.rn.f32.f64 	%f25, %fd73;
	mul.f32 	%f26, %f25, %f25;
	cvt.f64.f32 	%fd74, %f26;
	add.f64 	%fd75, %fd89, %fd74;
	st.global.f64 	[%rd3], %fd75;
	ld.global.f64 	%fd76, [%rd33+8];
	ld.global.f64 	%fd77, [%rd34+8];
	sub.f64 	%fd78, %fd76, %fd77;
	cvt.rn.f32.f64 	%f27, %fd78;
	mul.f32 	%f28, %f27, %f27;
	cvt.f64.f32 	%fd79, %f28;
	add.f64 	%fd89, %fd75, %fd79;
	st.global.f64 	[%rd3], %fd89;
	add.s32 	%r24, %r24, 2;
$L__BB2_11:
	and.b32  	%r21, %r13, 8;
	setp.eq.s32 	%p9, %r21, 0;
	@%p9 bra 	$L__BB2_13;
	mul.wide.u32 	%rd35, %r24, 8;
	add.s64 	%rd36, %rd12, %rd35;
	ld.global.f64 	%fd80, [%rd36];
	add.s64 	%rd37, %rd13, %rd35;
	ld.global.f64 	%fd81, [%rd37];
	sub.f64 	%fd82, %fd80, %fd81;
	cvt.rn.f32.f64 	%f29, %fd82;
	mul.f32 	%f30, %f29, %f29;
	cvt.f64.f32 	%fd83, %f30;
	add.f64 	%fd89, %fd89, %fd83;
	st.global.f64 	[%rd3], %fd89;
$L__BB2_13:
	setp.ne.s16 	%p10, %rs1, 0;
	@%p10 bra 	$L__BB2_15;
	sqrt.rn.f64 	%fd84, %fd89;
	st.global.f64 	[%rd3], %fd84;
$L__BB2_15:
	ret;

}
	// .globl	l2distance_f64_const
.visible .entry l2distance_f64_const(
	.param .u64 .ptr .align 1 l2distance_f64_const_param_0,
	.param .u32 l2distance_f64_const_param_1,
	.param .u32 l2distance_f64_const_param_2,
	.param .u8 l2distance_f64_const_param_3,
	.param .u64 .ptr .align 1 l2distance_f64_const_param_4,
	.param .u64 .ptr .align 1 l2distance_f64_const_param_5,
	.param .u64 .ptr .align 1 l2distance_f64_const_param_6
)
{
	.reg .pred 	%p<11>;
	.reg .b16 	%rs<2>;
	.reg .b32 	%r<26>;
	.reg .b32 	%f<31>;
	.reg .b64 	%rd<34>;
	.reg .b64 	%fd<90>;

	ld.param.u64 	%rd12, [l2distance_f64_const_param_0];
	ld.param.u32 	%r14, [l2distance_f64_const_param_1];
	ld.param.u32 	%r13, [l2distance_f64_const_param_2];
	ld.param.s8 	%rs1, [l2distance_f64_const_param_3];
	ld.param.u64 	%rd13, [l2distance_f64_const_param_4];
	ld.param.u64 	%rd14, [l2distance_f64_const_param_5];
	ld.param.u64 	%rd15, [l2distance_f64_const_param_6];
	cvta.to.global.u64 	%rd1, %rd15;
	mov.u32 	%r15, %ntid.x;
	mov.u32 	%r16, %ctaid.x;
	mov.u32 	%r17, %tid.x;
	mad.lo.s32 	%r1, %r15, %r16, %r17;
	shr.s32 	%r2, %r13, 3;
	setp.ge.s32 	%p1, %r1, %r14;
	@%p1 bra 	$L__BB3_15;
	cvta.to.global.u64 	%rd16, %rd12;
	cvta.to.global.u64 	%rd17, %rd13;
	cvta.to.global.u64 	%rd2, %rd14;
	mul.wide.s32 	%rd18, %r1, 8;
	add.s64 	%rd3, %rd16, %rd18;
	mov.b64 	%rd19, 0;
	st.global.u64 	[%rd3], %rd19;
	mul.lo.s32 	%r18, %r1, 6;
	mul.wide.s32 	%rd20, %r18, 4;
	add.s64 	%rd21, %rd17, %rd20;
	ld.global.u32 	%rd4, [%rd21+4];
	setp.lt.s32 	%p2, %r2, 1;
	mov.f64 	%fd89, 0d0000000000000000;
	@%p2 bra 	$L__BB3_13;
	and.b32  	%r3, %r2, 7;
	setp.lt.u32 	%p3, %r2, 8;
	mov.b32 	%r24, 0;
	mov.f64 	%fd89, 0d0000000000000000;
	@%p3 bra 	$L__BB3_5;
	and.b32  	%r24, %r2, 2147483640;
	neg.s32 	%r22, %r24;
	add.s64 	%rd22, %rd4, %rd2;
	add.s64 	%rd33, %rd22, 32;
	add.s64 	%rd32, %rd1, 32;
	mov.f64 	%fd89, 0d0000000000000000;
$L__BB3_4:
	.pragma "nounroll";
	ld.global.f64 	%fd13, [%rd33+-32];
	ld.global.f64 	%fd14, [%rd32+-32];
	sub.f64 	%fd15, %fd13, %fd14;
	cvt.rn.f32.f64 	%f1, %fd15;
	mul.f32 	%f2, %f1, %f1;
	cvt.f64.f32 	%fd16, %f2;
	add.f64 	%fd17, %fd89, %fd16;
	st.global.f64 	[%rd3], %fd17;
	ld.global.f64 	%fd18, [%rd33+-24];
	ld.global.f64 	%fd19, [%rd32+-24];
	sub.f64 	%fd20, %fd18, %fd19;
	cvt.rn.f32.f64 	%f3, %fd20;
	mul.f32 	%f4, %f3, %f3;
	cvt.f64.f32 	%fd21, %f4;
	add.f64 	%fd22, %fd17, %fd21;
	st.global.f64 	[%rd3], %fd22;
	ld.global.f64 	%fd23, [%rd33+-16];
	ld.global.f64 	%fd24, [%rd32+-16];
	sub.f64 	%fd25, %fd23, %fd24;
	cvt.rn.f32.f64 	%f5, %fd25;
	mul.f32 	%f6, %f5, %f5;
	cvt.f64.f32 	%fd26, %f6;
	add.f64 	%fd27, %fd22, %fd26;
	st.global.f64 	[%rd3], %fd27;
	ld.global.f64 	%fd28, [%rd33+-8];
	ld.global.f64 	%fd29, [%rd32+-8];
	sub.f64 	%fd30, %fd28, %fd29;
	cvt.rn.f32.f64 	%f7, %fd30;
	mul.f32 	%f8, %f7, %f7;
	cvt.f64.f32 	%fd31, %f8;
	add.f64 	%fd32, %fd27, %fd31;
	st.global.f64 	[%rd3], %fd32;
	ld.global.f64 	%fd33, [%rd33];
	ld.global.f64 	%fd34, [%rd32];
	sub.f64 	%fd35, %fd33, %fd34;
	cvt.rn.f32.f64 	%f9, %fd35;
	mul.f32 	%f10, %f9, %f9;
	cvt.f64.f32 	%fd36, %f10;
	add.f64 	%fd37, %fd32, %fd36;
	st.global.f64 	[%rd3], %fd37;
	ld.global.f64 	%fd38, [%rd33+8];
	ld.global.f64 	%fd39, [%rd32+8];
	sub.f64 	%fd40, %fd38, %fd39;
	cvt.rn.f32.f64 	%f11, %fd40;
	mul.f32 	%f12, %f11, %f11;
	cvt.f64.f32 	%fd41, %f12;
	add.f64 	%fd42, %fd37, %fd41;
	st.global.f64 	[%rd3], %fd42;
	ld.global.f64 	%fd43, [%rd33+16];
	ld.global.f64 	%fd44, [%rd32+16];
	sub.f64 	%fd45, %fd43, %fd44;
	cvt.rn.f32.f64 	%f13, %fd45;
	mul.f32 	%f14, %f13, %f13;
	cvt.f64.f32 	%fd46, %f14;
	add.f64 	%fd47, %fd42, %fd46;
	st.global.f64 	[%rd3], %fd47;
	ld.global.f64 	%fd48, [%rd33+24];
	ld.global.f64 	%fd49, [%rd32+24];
	sub.f64 	%fd50, %fd48, %fd49;
	cvt.rn.f32.f64 	%f15, %fd50;
	mul.f32 	%f16, %f15, %f15;
	cvt.f64.f32 	%fd51, %f16;
	add.f64 	%fd89, %fd47, %fd51;
	st.global.f64 	[%rd3], %fd89;
	add.s32 	%r22, %r22, 8;
	add.s64 	%rd33, %rd33, 64;
	add.s64 	%rd32, %rd32, 64;
	setp.ne.s32 	%p4, %r22, 0;
	@%p4 bra 	$L__BB3_4;
$L__BB3_5:
	setp.eq.s32 	%p5, %r3, 0;
	@%p5 bra 	$L__BB3_13;
	add.s64 	%rd11, %rd2, %rd4;
	setp.lt.u32 	%p6, %r3, 4;
	@%p6 bra 	$L__BB3_8;
	mul.wide.u32 	%rd23, %r24, 8;
	add.s64 	%rd24, %rd11, %rd23;
	ld.global.f64 	%fd52, [%rd24];
	add.s64 	%rd25, %rd1, %rd23;
	ld.global.f64 	%fd53, [%rd25];
	sub.f64 	%fd54, %fd52, %fd53;
	cvt.rn.f32.f64 	%f17, %fd54;
	mul.f32 	%f18, %f17, %f17;
	cvt.f64.f32 	%fd55, %f18;
	add.f64 	%fd56, %fd89, %fd55;
	st.global.f64 	[%rd3], %fd56;
	ld.global.f64 	%fd57, [%rd24+8];
	ld.global.f64 	%fd58, [%rd25+8];
	sub.f64 	%fd59, %fd57, %fd58;
	cvt.rn.f32.f64 	%f19, %fd59;
	mul.f32 	%f20, %f19, %f19;
	cvt.f64.f32 	%fd60, %f20;
	add.f64 	%fd61, %fd56, %fd60;
	st.global.f64 	[%rd3], %fd61;
	ld.global.f64 	%fd62, [%rd24+16];
	ld.global.f64 	%fd63, [%rd25+16];
	sub.f64 	%fd64, %fd62, %fd63;
	cvt.rn.f32.f64 	%f21, %fd64;
	mul.f32 	%f22, %f21, %f21;
	cvt.f64.f32 	%fd65, %f22;
	add.f64 	%fd66, %fd61, %fd65;
	st.global.f64 	[%rd3], %fd66;
	ld.global.f64 	%fd67, [%rd24+24];
	ld.global.f64 	%fd68, [%rd25+24];
	sub.f64 	%fd69, %fd67, %fd68;
	cvt.rn.f32.f64 	%f23, %fd69;
	mul.f32 	%f24, %f23, %f23;
	cvt.f64.f32 	%fd70, %f24;
	add.f64 	%fd89, %fd66, %fd70;
	st.global.f64 	[%rd3], %fd89;
	add.s32 	%r24, %r24, 4;
$L__BB3_8:
	and.b32  	%r20, %r2, 3;
	setp.eq.s32 	%p7, %r20, 0;
	@%p7 bra 	$L__BB3_13;
	setp.eq.s32 	%p8, %r20, 1;
	@%p8 bra 	$L__BB3_11;
	mul.wide.u32 	%rd26, %r24, 8;
	add.s64 	%rd27, %rd11, %rd26;
	ld.global.f64 	%fd71, [%rd27];
	add.s64 	%rd28, %rd1, %rd26;
	ld.global.f64 	%fd72, [%rd28];
	sub.f64 	%fd73, %fd71, %fd72;
	cvt.rn.f32.f64 	%f25, %fd73;
	mul.f32 	%f26, %f25, %f25;
	cvt.f64.f32 	%fd74, %f26;
	add.f64 	%fd75, %fd89, %fd74;
	st.global.f64 	[%rd3], %fd75;
	ld.global.f64 	%fd76, [%rd27+8];
	ld.global.f64 	%fd77, [%rd28+8];
	sub.f64 	%fd78, %fd76, %fd77;
	cvt.rn.f32.f64 	%f27, %fd78;
	mul.f32 	%f28, %f27, %f27;
	cvt.f64.f32 	%fd79, %f28;
	add.f64 	%fd89, %fd75, %fd79;
	st.global.f64 	[%rd3], %fd89;
	add.s32 	%r24, %r24, 2;
$L__BB3_11:
	and.b32  	%r21, %r13, 8;
	setp.eq.s32 	%p9, %r21, 0;
	@%p9 bra 	$L__BB3_13;
	mul.wide.u32 	%rd29, %r24, 8;
	add.s64 	%rd30, %rd11, %rd29;
	ld.global.f64 	%fd80, [%rd30];
	add.s64 	%rd31, %rd1, %rd29;
	ld.global.f64 	%fd81, [%rd31];
	sub.f64 	%fd82, %fd80, %fd81;
	cvt.rn.f32.f64 	%f29, %fd82;
	mul.f32 	%f30, %f29, %f29;
	cvt.f64.f32 	%fd83, %f30;
	add.f64 	%fd89, %fd89, %fd83;
	st.global.f64 	[%rd3], %fd89;
$L__BB3_13:
	setp.ne.s16 	%p10, %rs1, 0;
	@%p10 bra 	$L__BB3_15;
	sqrt.rn.f64 	%fd84, %fd89;
	st.global.f64 	[%rd3], %fd84;
$L__BB3_15:
	ret;

}


// ===== COMPILED SASS (sm_100) =====

	.target	sm_100

	.elftype	@"ET_EXEC"


//--------------------- .note.nv.tkinfo           --------------------------
	.section	.note.nv.tkinfo,"",@"SHT_NOTE"
	.sectionflags	@"SHF_NOTE_NV_TKINFO"
	.tkinfo
        /*0018*/ 	.word	0x00000002
        /*0030*/ 	.string	""
        /*0030*/ 	.string	"ptxas"
        /*0030*/ 	.string	"Cuda compilation tools, release 13.0, V13.0.88"
        /*0030*/ 	.string	"Build cuda_13.0.r13.0/compiler.36424714_0"
        /*0030*/ 	.string	"-arch sm_100 -m 64 "



//--------------------- .note.nv.cuinfo           --------------------------
	.section	.note.nv.cuinfo,"",@"SHT_NOTE"
	.sectionflags	@"SHF_NOTE_NV_CUINFO"
        /*0018*/ 	.short	0x0002
        /*001a*/ 	.short	0x0064
        /*001c*/ 	.short	0x0082
	.zero		2


//--------------------- .nv.info                  --------------------------
	.section	.nv.info,"",@"SHT_CUDA_INFO"
	.align	4


	//----- nvinfo : EIATTR_REGCOUNT
	.align		4
        /*0000*/ 	.byte	0x04, 0x2f
        /*0002*/ 	.short	(.L_1 - .L_0)
	.align		4
.L_0:
        /*0004*/ 	.word	index@(l2distance_f32)
        /*0008*/ 	.word	0x0000001a


	//----- nvinfo : EIATTR_FRAME_SIZE
	.align		4
.L_1:
        /*000c*/ 	.byte	0x04, 0x11
        /*000e*/ 	.short	(.L_3 - .L_2)
	.align		4
.L_2:
        /*0010*/ 	.word	index@($__internal_3_$__cuda_sm20_dsqrt_rn_f64_mediumpath_v1)
        /*0014*/ 	.word	0x00000000


	//----- nvinfo : EIATTR_FRAME_SIZE
	.align		4
.L_3:
        /*0018*/ 	.byte	0x04, 0x11
        /*001a*/ 	.short	(.L_5 - .L_4)
	.align		4
.L_4:
        /*001c*/ 	.word	index@(l2distance_f32)
        /*0020*/ 	.word	0x00000000


	//----- nvinfo : EIATTR_REGCOUNT
	.align		4
.L_5:
        /*0024*/ 	.byte	0x04, 0x2f
        /*0026*/ 	.short	(.L_7 - .L_6)
	.align		4
.L_6:
        /*0028*/ 	.word	index@(l2distance_f32_const)
        /*002c*/ 	.word	0x00000016


	//----- nvinfo : EIATTR_FRAME_SIZE
	.align		4
.L_7:
        /*0030*/ 	.byte	0x04, 0x11
        /*0032*/ 	.short	(.L_9 - .L_8)
	.align		4
.L_8:
        /*0034*/ 	.word	index@($__internal_2_$__cuda_sm20_dsqrt_rn_f64_mediumpath_v1)
        /*0038*/ 	.word	0x00000000


	//----- nvinfo : EIATTR_FRAME_SIZE
	.align		4
.L_9:
        /*003c*/ 	.byte	0x04, 0x11
        /*003e*/ 	.short	(.L_11 - .L_10)
	.align		4
.L_10:
        /*0040*/ 	.word	index@(l2distance_f32_const)
        /*0044*/ 	.word	0x00000000


	//----- nvinfo : EIATTR_REGCOUNT
	.align		4
.L_11:
        /*0048*/ 	.byte	0x04, 0x2f
        /*004a*/ 	.short	(.L_13 - .L_12)
	.align		4
.L_12:
        /*004c*/ 	.word	index@(l2distance_f64)
        /*0050*/ 	.word	0x0000001c


	//----- nvinfo : EIATTR_FRAME_SIZE
	.align		4
.L_13:
        /*0054*/ 	.byte	0x04, 0x11
        /*0056*/ 	.short	(.L_15 - .L_14)
	.align		4
.L_14:
        /*0058*/ 	.word	index@($__internal_1_$__cuda_sm20_dsqrt_rn_f64_mediumpath_v1)
        /*005c*/ 	.word	0x00000000


	//----- nvinfo : EIATTR_FRAME_SIZE
	.align		4
.L_15:
        /*0060*/ 	.byte	0x04, 0x11
        /*0062*/ 	.short	(.L_17 - .L_16)
	.align		4
.L_16:
        /*0064*/ 	.word	index@(l2distance_f64)
        /*0068*/ 	.word	0x00000000


	//----- nvinfo : EIATTR_REGCOUNT
	.align		4
.L_17:
        /*006c*/ 	.byte	0x04, 0x2f
        /*006e*/ 	.short	(.L_19 - .L_18)
	.align		4
.L_18:
        /*0070*/ 	.word	index@(l2distance_f64_const)
        /*0074*/ 	.word	0x0000001b


	//----- nvinfo : EIATTR_FRAME_SIZE
	.align		4
.L_19:
        /*0078*/ 	.byte	0x04, 0x11
        /*007a*/ 	.short	(.L_21 - .L_20)
	.align		4
.L_20:
        /*007c*/ 	.word	index@($__internal_0_$__cuda_sm20_dsqrt_rn_f64_mediumpath_v1)
        /*0080*/ 	.word	0x00000000


	//----- nvinfo : EIATTR_FRAME_SIZE
	.align		4
.L_21:
        /*0084*/ 	.byte	0x04, 0x11
        /*0086*/ 	.short	(.L_23 - .L_22)
	.align		4
.L_22:
        /*0088*/ 	.word	index@(l2distance_f64_const)
        /*008c*/ 	.word	0x00000000


	//----- nvinfo : EIATTR_MIN_STACK_SIZE
	.align		4
.L_23:
        /*0090*/ 	.byte	0x04, 0x12
        /*0092*/ 	.short	(.L_25 - .L_24)
	.align		4
.L_24:
        /*0094*/ 	.word	index@(l2distance_f64_const)
        /*0098*/ 	.word	0x00000000


	//----- nvinfo : EIATTR_MIN_STACK_SIZE
	.align		4
.L_25:
        /*009c*/ 	.byte	0x04, 0x12
        /*009e*/ 	.short	(.L_27 - .L_26)
	.align		4
.L_26:
        /*00a0*/ 	.word	index@(l2distance_f64)
        /*00a4*/ 	.word	0x00000000


	//----- nvinfo : EIATTR_MIN_STACK_SIZE
	.align		4
.L_27:
        /*00a8*/ 	.byte	0x04, 0x12
        /*00aa*/ 	.short	(.L_29 - .L_28)
	.align		4
.L_28:
        /*00ac*/ 	.word	index@(l2distance_f32_const)
        /*00b0*/ 	.word	0x00000000


	//----- nvinfo : EIATTR_MIN_STACK_SIZE
	.align		4
.L_29:
        /*00b4*/ 	.byte	0x04, 0x12
        /*00b6*/ 	.short	(.L_31 - .L_30)
	.align		4
.L_30:
        /*00b8*/ 	.word	index@(l2distance_f32)
        /*00bc*/ 	.word	0x00000000
.L_31:


//--------------------- .nv.compat                --------------------------
	.section	.nv.compat,"",@"SHT_CUDA_COMPAT_INFO"
	.align	4
        /*0000*/ 	.byte	0x02, 0x09, 0x00, 0x00, 0x02, 0x02, 0x01, 0x00, 0x02, 0x05, 0x05, 0x00, 0x03, 0x07, 0x01, 0x01
        /*0010*/ 	.byte	0x02, 0x03, 0x00, 0x00, 0x02, 0x06, 0x01, 0x00, 0x04, 0x0b, 0x08, 0x00, 0x01, 0x00, 0x00, 0x00
        /*0020*/ 	.byte	0x00, 0x00, 0x00, 0x00


//--------------------- .nv.info.l2distance_f64_const --------------------------
	.section	.nv.info.l2distance_f64_const,"",@"SHT_CUDA_INFO"
	.sectionflags	@""
	.align	4


	//----- nvinfo : EIATTR_CUDA_API_VERSION
	.align		4
        /*0000*/ 	.byte	0x04, 0x37
        /*0002*/ 	.short	(.L_33 - .L_32)
.L_32:
        /*0004*/ 	.word	0x00000082


	//----- nvinfo : EIATTR_KPARAM_INFO
	.align		4
.L_33:
        /*0008*/ 	.byte	0x04, 0x17
        /*000a*/ 	.short	(.L_35 - .L_34)
.L_34:
        /*000c*/ 	.word	0x00000000
        /*0010*/ 	.short	0x0006
        /*0012*/ 	.short	0x0028
        /*0014*/ 	.byte	0x00, 0xf5, 0x21, 0x00


	//----- nvinfo : EIATTR_KPARAM_INFO
	.align		4
.L_35:
        /*0018*/ 	.byte	0x04, 0x17
        /*001a*/ 	.short	(.L_37 - .L_36)
.L_36:
        /*001c*/ 	.word	0x00000000
        /*0020*/ 	.short	0x0005
        /*0022*/ 	.short	0x0020
        /*0024*/ 	.byte	0x00, 0xf5, 0x21, 0x00


	//----- nvinfo : EIATTR_KPARAM_INFO
	.align		4
.L_37:
        /*0028*/ 	.byte	0x04, 0x17
        /*002a*/ 	.short	(.L_39 - .L_38)
.L_38:
        /*002c*/ 	.word	0x00000000
        /*0030*/ 	.short	0x0004
        /*0032*/ 	.short	0x0018
        /*0034*/ 	.byte	0x00, 0xf5, 0x21, 0x00


	//----- nvinfo : EIATTR_KPARAM_INFO
	.align		4
.L_39:
        /*0038*/ 	.byte	0x04, 0x17
        /*003a*/ 	.short	(.L_41 - .L_40)
.L_40:
        /*003c*/ 	.word	0x00000000
        /*0040*/ 	.short	0x0003
        /*0042*/ 	.short	0x0010
        /*0044*/ 	.byte	0x00, 0xf0, 0x05, 0x00


	//----- nvinfo : EIATTR_KPARAM_INFO
	.align		4
.L_41:
        /*0048*/ 	.byte	0x04, 0x17
        /*004a*/ 	.short	(.L_43 - .L_42)
.L_42:
        /*004c*/ 	.word	0x00000000
        /*0050*/ 	.short	0x0002
        /*0052*/ 	.short	0x000c
        /*0054*/ 	.byte	0x00, 0xf0, 0x11, 0x00


	//----- nvinfo : EIATTR_KPARAM_INFO
	.align		4
.L_43:
        /*0058*/ 	.byte	0x04, 0x17
        /*005a*/ 	.short	(.L_45 - .L_44)
.L_44:
        /*005c*/ 	.word	0x00000000
        /*0060*/ 	.short	0x0001
        /*0062*/ 	.short	0x0008
        /*0064*/ 	.byte	0x00, 0xf0, 0x11, 0x00


	//----- nvinfo : EIATTR_KPARAM_INFO
	.align		4
.L_45:
        /*0068*/ 	.byte	0x04, 0x17
        /*006a*/ 	.short	(.L_47 - .L_46)
.L_46:
        /*006c*/ 	.word	0x00000000
        /*0070*/ 	.short	0x0000
        /*0072*/ 	.short	0x0000
        /*0074*/ 	.byte	0x00, 0xf5, 0x21, 0x00


	//----- nvinfo : EIATTR_SPARSE_MMA_MASK
	.align		4
.L_47:
        /*0078*/ 	.byte	0x03, 0x50
        /*007a*/ 	.short	0x0000


	//----- nvinfo : EIATTR_MAXREG_COUNT
	.align		4
        /*007c*/ 	.byte	0x03, 0x1b
        /*007e*/ 	.short	0x00ff


	//----- nvinfo : EIATTR_MERCURY_ISA_VERSION
	.align		4
        /*0080*/ 	.byte	0x03, 0x5f
        /*0082*/ 	.short	0x0101


	//----- nvinfo : EIATTR_VRC_CTA_INIT_COUNT
	.align		4
        /*0084*/ 	.byte	0x02, 0x4a
	.zero		1
	.zero		1


	//----- nvinfo : EIATTR_EXIT_INSTR_OFFSETS
	.align		4
        /*0088*/ 	.byte	0x04, 0x1c
        /*008a*/ 	.short	(.L_49 - .L_48)


	//   ....[0]....
.L_48:
        /*008c*/ 	.word	0x00000070


	//   ....[1]....
        /*0090*/ 	.word	0x00000bc0


	//   ....[2]....
        /*0094*/ 	.word	0x00000d40


	//----- nvinfo : EIATTR_CRS_STACK_SIZE
	.align		4
.L_49:
        /*0098*/ 	.byte	0x04, 0x1e
        /*009a*/ 	.short	(.L_51 - .L_50)
.L_50:
        /*009c*/ 	.word	0x00000000


	//----- nvinfo : EIATTR_CBANK_PARAM_SIZE
	.align		4
.L_51:
        /*00a0*/ 	.byte	0x03, 0x19
        /*00a2*/ 	.short	0x0030


	//----- nvinfo : EIATTR_PARAM_CBANK
	.align		4
        /*00a4*/ 	.byte	0x04, 0x0a
        /*00a6*/ 	.short	(.L_53 - .L_52)
	.align		4
.L_52:
        /*00a8*/ 	.word	index@(.nv.constant0.l2distance_f64_const)
        /*00ac*/ 	.short	0x0380
        /*00ae*/ 	.short	0x0030


	//----- nvinfo : EIATTR_SW_WAR
	.align		4
.L_53:
        /*00b0*/ 	.byte	0x04, 0x36
        /*00b2*/ 	.short	(.L_55 - .L_54)
.L_54:
        /*00b4*/ 	.word	0x00000008
.L_55:


//--------------------- .nv.info.l2distance_f64   --------------------------
	.section	.nv.info.l2distance_f64,"",@"SHT_CUDA_INFO"
	.sectionflags	@""
	.align	4


	//----- nvinfo : EIATTR_CUDA_API_VERSION
	.align		4
        /*0000*/ 	.byte	0x04, 0x37
        /*0002*/ 	.short	(.L_57 - .L_56)
.L_56:
        /*0004*/ 	.word	0x00000082


	//----- nvinfo : EIATTR_KPARAM_INFO
	.align		4
.L_57:
        /*0008*/ 	.byte	0x04, 0x17
        /*000a*/ 	.short	(.L_59 - .L_58)
.L_58:
        /*000c*/ 	.word	0x00000000
        /*0010*/ 	.short	0x0007
        /*0012*/ 	.short	0x0030
        /*0014*/ 	.byte	0x00, 0xf5, 0x21, 0x00


	//----- nvinfo : EIATTR_KPARAM_INFO
	.align		4
.L_59:
        /*0018*/ 	.byte	0x04, 0x17
        /*001a*/ 	.short	(.L_61 - .L_60)
.L_60:
        /*001c*/ 	.word	0x00000000
        /*0020*/ 	.short	0x0006
        /*0022*/ 	.short	0x0028
        /*0024*/ 	.byte	0x00, 0xf5, 0x21, 0x00


	//----- nvinfo : EIATTR_KPARAM_INFO
	.align		4
.L_61:
        /*0028*/ 	.byte	0x04, 0x17
        /*002a*/ 	.short	(.L_63 - .L_62)
.L_62:
        /*002c*/ 	.word	0x00000000
        /*0030*/ 	.short	0x0005
        /*0032*/ 	.short	0x0020
        /*0034*/ 	.byte	0x00, 0xf5, 0x21, 0x00


	//----- nvinfo : EIATTR_KPARAM_INFO
	.align		4
.L_63:
        /*0038*/ 	.byte	0x04, 0x17
        /*003a*/ 	.short	(.L_65 - .L_64)
.L_64:
        /*003c*/ 	.word	0x00000000
        /*0040*/ 	.short	0x0004
        /*0042*/ 	.short	0x0018
        /*0044*/ 	.byte	0x00, 0xf5, 0x21, 0x00


	//----- nvinfo : EIATTR_KPARAM_INFO
	.align		4
.L_65:
        /*0048*/ 	.byte	0x04, 0x17
        /*004a*/ 	.short	(.L_67 - .L_66)
.L_66:
        /*004c*/ 	.word	0x00000000
        /*0050*/ 	.short	0x0003
        /*0052*/ 	.short	0x0010
        /*0054*/ 	.byte	0x00, 0xf0, 0x05, 0x00


	//----- nvinfo : EIATTR_KPARAM_INFO
	.align		4
.L_67:
        /*0058*/ 	.byte	0x04, 0x17
        /*005a*/ 	.short	(.L_69 - .L_68)
.L_68:
        /*005c*/ 	.word	0x00000000
        /*0060*/ 	.short	0x0002
        /*0062*/ 	.short	0x000c
        /*0064*/ 	.byte	0x00, 0xf0, 0x11, 0x00


	//----- nvinfo : EIATTR_KPARAM_INFO
	.align		4
.L_69:
        /*0068*/ 	.byte	0x04, 0x17
        /*006a*/ 	.short	(.L_71 - .L_70)
.L_70:
        /*006c*/ 	.word	0x00000000
        /*0070*/ 	.short	0x0001
        /*0072*/ 	.short	0x0008
        /*0074*/ 	.byte	0x00, 0xf0, 0x11, 0x00


	//----- nvinfo : EIATTR_KPARAM_INFO
	.align		4
.L_71:
        /*0078*/ 	.byte	0x04, 0x17
        /*007a*/ 	.short	(.L_73 - .L_72)
.L_72:
        /*007c*/ 	.word	0x00000000
        /*0080*/ 	.short	0x0000
        /*0082*/ 	.short	0x0000
        /*0084*/ 	.byte	0x00, 0xf5, 0x21, 0x00


	//----- nvinfo : EIATTR_SPARSE_MMA_MASK
	.align		4
.L_73:
        /*0088*/ 	.byte	0x03, 0x50
        /*008a*/ 	.short	0x0000


	//----- nvinfo : EIATTR_MAXREG_COUNT
	.align		4
        /*008c*/ 	.byte	0x03, 0x1b
        /*008e*/ 	.short	0x00ff


	//----- nvinfo : EIATTR_MERCURY_ISA_VERSION
	.align		4
        /*0090*/ 	.byte	0x03, 0x5f
        /*0092*/ 	.short	0x0101


	//----- nvinfo : EIATTR_VRC_CTA_INIT_COUNT
	.align		4
        /*0094*/ 	.byte	0x02, 0x4a
	.zero		1
	.zero		1


	//----- nvinfo : EIATTR_EXIT_INSTR_OFFSETS
	.align		4
        /*0098*/ 	.byte	0x04, 0x1c
        /*009a*/ 	.short	(.L_75 - .L_74)


	//   ....[0]....
.L_74:
        /*009c*/ 	.word	0x00000070


	//   ....[1]....
        /*00a0*/ 	.word	0x00000bf0


	//   ....[2]....
        /*00a4*/ 	.word	0x00000d70


	//----- nvinfo : EIATTR_CRS_STACK_SIZE
	.align		4
.L_75:
        /*00a8*/ 	.byte	0x04, 0x1e
        /*00aa*/ 	.short	(.L_77 - .L_76)
.L_76:
        /*00ac*/ 	.word	0x00000000


	//----- nvinfo : EIATTR_CBANK_PARAM_SIZE
	.align		4
.L_77:
        /*00b0*/ 	.byte	0x03, 0x19
        /*00b2*/ 	.short	0x0038


	//----- nvinfo : EIATTR_PARAM_CBANK
	.align		4
        /*00b4*/ 	.byte	0x04, 0x0a
        /*00b6*/ 	.short	(.L_79 - .L_78)
	.align		4
.L_78:
        /*00b8*/ 	.word	index@(.nv.constant0.l2distance_f64)
        /*00bc*/ 	.short	0x0380
        /*00be*/ 	.short	0x0038


	//----- nvinfo : EIATTR_SW_WAR
	.align		4
.L_79:
        /*00c0*/ 	.byte	0x04, 0x36
        /*00c2*/ 	.short	(.L_81 - .L_80)
.L_80:
        /*00c4*/ 	.word	0x00000008
.L_81:


//--------------------- .nv.info.l2distance_f32_const --------------------------
	.section	.nv.info.l2distance_f32_const,"",@"SHT_CUDA_INFO"
	.sectionflags	@""
	.align	4


	//----- nvinfo : EIATTR_CUDA_API_VERSION
	.align		4
        /*0000*/ 	.byte	0x04, 0x37
        /*0002*/ 	.short	(.L_83 - .L_82)
.L_82:
        /*0004*/ 	.word	0x00000082


	//----- nvinfo : EIATTR_KPARAM_INFO
	.align		4
.L_83:
        /*0008*/ 	.byte	0x04, 0x17
        /*000a*/ 	.short	(.L_85 - .L_84)
.L_84:
        /*000c*/ 	.word	0x00000000
        /*0010*/ 	.short	0x0006
        /*0012*/ 	.short	0x0028
        /*0014*/ 	.byte	0x00, 0xf5, 0x21, 0x00


	//----- nvinfo : EIATTR_KPARAM_INFO
	.align		4
.L_85:
        /*0018*/ 	.byte	0x04, 0x17
        /*001a*/ 	.short	(.L_87 - .L_86)
.L_86:
        /*001c*/ 	.word	0x00000000
        /*0020*/ 	.short	0x0005
        /*0022*/ 	.short	0x0020
        /*0024*/ 	.byte	0x00, 0xf5, 0x21, 0x00


	//----- nvinfo : EIATTR_KPARAM_INFO
	.align		4
.L_87:
        /*0028*/ 	.byte	0x04, 0x17
        /*002a*/ 	.short	(.L_89 - .L_88)
.L_88:
        /*002c*/ 	.word	0x00000000
        /*0030*/ 	.short	0x0004
        /*0032*/ 	.short	0x0018
        /*0034*/ 	.byte	0x00, 0xf5, 0x21, 0x00


	//----- nvinfo : EIATTR_KPARAM_INFO
	.align		4
.L_89:
        /*0038*/ 	.byte	0x04, 0x17
        /*003a*/ 	.short	(.L_91 - .L_90)
.L_90:
        /*003c*/ 	.word	0x00000000
        /*0040*/ 	.short	0x0003
        /*0042*/ 	.short	0x0010
        /*0044*/ 	.byte	0x00, 0xf0, 0x05, 0x00


	//----- nvinfo : EIATTR_KPARAM_INFO
	.align		4
.L_91:
        /*0048*/ 	.byte	0x04, 0x17
        /*004a*/ 	.short	(.L_93 - .L_92)
.L_92:
        /*004c*/ 	.word	0x00000000
        /*0050*/ 	.short	0x0002
        /*0052*/ 	.short	0x000c
        /*0054*/ 	.byte	0x00, 0xf0, 0x11, 0x00


	//----- nvinfo : EIATTR_KPARAM_INFO
	.align		4
.L_93:
        /*0058*/ 	.byte	0x04, 0x17
        /*005a*/ 	.short	(.L_95 - .L_94)
.L_94:
        /*005c*/ 	.word	0x00000000
        /*0060*/ 	.short	0x0001
        /*0062*/ 	.short	0x0008
        /*0064*/ 	.byte	0x00, 0xf0, 0x11, 0x00


	//----- nvinfo : EIATTR_KPARAM_INFO
	.align		4
.L_95:
        /*0068*/ 	.byte	0x04, 0x17
        /*006a*/ 	.short	(.L_97 - .L_96)
.L_96:
        /*006c*/ 	.word	0x00000000
        /*0070*/ 	.short	0x0000
        /*0072*/ 	.short	0x0000
        /*0074*/ 	.byte	0x00, 0xf5, 0x21, 0x00


	//----- nvinfo : EIATTR_SPARSE_MMA_MASK
	.align		4
.L_97:
        /*0078*/ 	.byte	0x03, 0x50
        /*007a*/ 	.short	0x0000


	//----- nvinfo : EIATTR_MAXREG_COUNT
	.align		4
        /*007c*/ 	.byte	0x03, 0x1b
        /*007e*/ 	.short	0x00ff


	//----- nvinfo : EIATTR_MERCURY_ISA_VERSION
	.align		4
        /*0080*/ 	.byte	0x03, 0x5f
        /*0082*/ 	.short	0x0101


	//----- nvinfo : EIATTR_VRC_CTA_INIT_COUNT
	.align		4
        /*0084*/ 	.byte	0x02, 0x4a
	.zero		1
	.zero		1


	//----- nvinfo : EIATTR_EXIT_INSTR_OFFSETS
	.align		4
        /*0088*/ 	.byte	0x04, 0x1c
        /*008a*/ 	.short	(.L_99 - .L_98)


	//   ....[0]....
.L_98:
        /*008c*/ 	.word	0x00000070


	//   ....[1]....
        /*0090*/ 	.word	0x00001210


	//   ....[2]....
        /*0094*/ 	.word	0x00001390


	//----- nvinfo : EIATTR_CRS_STACK_SIZE
	.align		4
.L_99:
        /*0098*/ 	.byte	0x04, 0x1e
        /*009a*/ 	.short	(.L_101 - .L_100)
.L_100:
        /*009c*/ 	.word	0x00000000


	//----- nvinfo : EIATTR_CBANK_PARAM_SIZE
	.align		4
.L_101:
        /*00a0*/ 	.byte	0x03, 0x19
        /*00a2*/ 	.short	0x0030


	//----- nvinfo : EIATTR_PARAM_CBANK
	.align		4
        /*00a4*/ 	.byte	0x04, 0x0a
        /*00a6*/ 	.short	(.L_103 - .L_102)
	.align		4
.L_102:
        /*00a8*/ 	.word	index@(.nv.constant0.l2distance_f32_const)
        /*00ac*/ 	.short	0x0380
        /*00ae*/ 	.short	0x0030


	//----- nvinfo : EIATTR_SW_WAR
	.align		4
.L_103:
        /*00b0*/ 	.byte	0x04, 0x36
        /*00b2*/ 	.short	(.L_105 - .L_104)
.L_104:
        /*00b4*/ 	.word	0x00000008
.L_105:


//--------------------- .nv.info.l2distance_f32   --------------------------
	.section	.nv.info.l2distance_f32,"",@"SHT_CUDA_INFO"
	.sectionflags	@""
	.align	4


	//----- nvinfo : EIATTR_CUDA_API_VERSION
	.align		4
        /*0000*/ 	.byte	0x04, 0x37
        /*0002*/ 	.short	(.L_107 - .L_106)
.L_106:
        /*0004*/ 	.word	0x00000082


	//----- nvinfo : EIATTR_KPARAM_INFO
	.align		4
.L_107:
        /*0008*/ 	.byte	0x04, 0x17
        /*000a*/ 	.short	(.L_109 - .L_108)
.L_108:
        /*000c*/ 	.word	0x00000000
        /*0010*/ 	.short	0x0007
        /*0012*/ 	.short	0x0030
        /*0014*/ 	.byte	0x00, 0xf5, 0x21, 0x00


	//----- nvinfo : EIATTR_KPARAM_INFO
	.align		4
.L_109:
        /*0018*/ 	.byte	0x04, 0x17
        /*001a*/ 	.short	(.L_111 - .L_110)
.L_110:
        /*001c*/ 	.word	0x00000000
        /*0020*/ 	.short	0x0006
        /*0022*/ 	.short	0x0028
        /*0024*/ 	.byte	0x00, 0xf5, 0x21, 0x00


	//----- nvinfo : EIATTR_KPARAM_INFO
	.align		4
.L_111:
        /*0028*/ 	.byte	0x04, 0x17
        /*002a*/ 	.short	(.L_113 - .L_112)
.L_112:
        /*002c*/ 	.word	0x00000000
        /*0030*/ 	.short	0x0005
        /*0032*/ 	.short	0x0020
        /*0034*/ 	.byte	0x00, 0xf5, 0x21, 0x00


	//----- nvinfo : EIATTR_KPARAM_INFO
	.align		4
.L_113:
        /*0038*/ 	.byte	0x04, 0x17
        /*003a*/ 	.short	(.L_115 - .L_114)
.L_114:
        /*003c*/ 	.word	0x00000000
        /*0040*/ 	.short	0x0004
        /*0042*/ 	.short	0x0018
        /*0044*/ 	.byte	0x00, 0xf5, 0x21, 0x00


	//----- nvinfo : EIATTR_KPARAM_INFO
	.align		4
.L_115:
        /*0048*/ 	.byte	0x04, 0x17
        /*004a*/ 	.short	(.L_117 - .L_116)
.L_116:
        /*004c*/ 	.word	0x00000000
        /*0050*/ 	.short	0x0003
        /*0052*/ 	.short	0x0010
        /*0054*/ 	.byte	0x00, 0xf0, 0x05, 0x00


	//----- nvinfo : EIATTR_KPARAM_INFO
	.align		4
.L_117:
        /*0058*/ 	.byte	0x04, 0x17
        /*005a*/ 	.short	(.L_119 - .L_118)
.L_118:
        /*005c*/ 	.word	0x00000000
        /*0060*/ 	.short	0x0002
        /*0062*/ 	.short	0x000c
        /*0064*/ 	.byte	0x00, 0xf0, 0x11, 0x00


	//----- nvinfo : EIATTR_KPARAM_INFO
	.align		4
.L_119:
        /*0068*/ 	.byte	0x04, 0x17
        /*006a*/ 	.short	(.L_121 - .L_120)
.L_120:
        /*006c*/ 	.word	0x00000000
        /*0070*/ 	.short	0x0001
        /*0072*/ 	.short	0x0008
        /*0074*/ 	.byte	0x00, 0xf0, 0x11, 0x00


	//----- nvinfo : EIATTR_KPARAM_INFO
	.align		4
.L_121:
        /*0078*/ 	.byte	0x04, 0x17
        /*007a*/ 	.short	(.L_123 - .L_122)
.L_122:
        /*007c*/ 	.word	0x00000000
        /*0080*/ 	.short	0x0000
        /*0082*/ 	.short	0x0000
        /*0084*/ 	.byte	0x00, 0xf5, 0x21, 0x00


	//----- nvinfo : EIATTR_SPARSE_MMA_MASK
	.align		4
.L_123:
        /*0088*/ 	.byte	0x03, 0x50
        /*008a*/ 	.short	0x0000


	//----- nvinfo : EIATTR_MAXREG_COUNT
	.align		4
        /*008c*/ 	.byte	0x03, 0x1b
        /*008e*/ 	.short	0x00ff


	//----- nvinfo : EIATTR_MERCURY_ISA_VERSION
	.align		4
        /*0090*/ 	.byte	0x03, 0x5f
        /*0092*/ 	.short	0x0101


	//----- nvinfo : EIATTR_VRC_CTA_INIT_COUNT
	.align		4
        /*0094*/ 	.byte	0x02, 0x4a
	.zero		1
	.zero		1


	//----- nvinfo : EIATTR_EXIT_INSTR_OFFSETS
	.align		4
        /*0098*/ 	.byte	0x04, 0x1c
        /*009a*/ 	.short	(.L_125 - .L_124)


	//   ....[0]....
.L_124:
        /*009c*/ 	.word	0x00000070


	//   ....[1]....
        /*00a0*/ 	.word	0x00001250


	//   ....[2]....
        /*00a4*/ 	.word	0x000013b0


	//----- nvinfo : EIATTR_CRS_STACK_SIZE
	.align		4
.L_125:
        /*00a8*/ 	.byte	0x04, 0x1e
        /*00aa*/ 	.short	(.L_127 - .L_126)
.L_126:
        /*00ac*/ 	.word	0x00000000


	//----- nvinfo : EIATTR_CBANK_PARAM_SIZE
	.align		4
.L_127:
        /*00b0*/ 	.byte	0x03, 0x19
        /*00b2*/ 	.short	0x0038


	//----- nvinfo : EIATTR_PARAM_CBANK
	.align		4
        /*00b4*/ 	.byte	0x04, 0x0a
        /*00b6*/ 	.short	(.L_129 - .L_128)
	.align		4
.L_128:
        /*00b8*/ 	.word	index@(.nv.constant0.l2distance_f32)
        /*00bc*/ 	.short	0x0380
        /*00be*/ 	.short	0x0038


	//----- nvinfo : EIATTR_SW_WAR
	.align		4
.L_129:
        /*00c0*/ 	.byte	0x04, 0x36
        /*00c2*/ 	.short	(.L_131 - .L_130)
.L_130:
        /*00c4*/ 	.word	0x00000008
.L_131:


//--------------------- .nv.callgraph             --------------------------
	.section	.nv.callgraph,"",@"SHT_CUDA_CALLGRAPH"
	.align	4
	.sectionentsize	8
	.align		4
        /*0000*/ 	.word	0x00000000
	.align		4
        /*0004*/ 	.word	0xffffffff
	.align		4
        /*0008*/ 	.word	0x00000000
	.align		4
        /*000c*/ 	.word	0xfffffffe
	.align		4
        /*0010*/ 	.word	0x00000000
	.align		4
        /*0014*/ 	.word	0xfffffffd
	.align		4
        /*0018*/ 	.word	0x00000000
	.align		4
        /*001c*/ 	.word	0xfffffffc


//--------------------- .text.l2distance_f64_const --------------------------
	.section	.text.l2distance_f64_const,"ax",@progbits
	.align	128
        .global         l2distance_f64_const
        .type           l2distance_f64_const,@function
        .size           l2distance_f64_const,(.L_x_48 - l2distance_f64_const)
        .other          l2distance_f64_const,@"STO_CUDA_ENTRY STV_DEFAULT"
l2distance_f64_const:
.text.l2distance_f64_const:
[----:B------:R-:W-:Y:S01]  /*0000*/  LDC R1, c[0x0][0x37c] ;  /* 0x0000df00ff017b82 */ /* 0x000fe20000000800 */
[----:B------:R-:W0:Y:S07]  /*0010*/  S2R R7, SR_CTAID.X ;  /* 0x0000000000077919 */ /* 0x000e2e0000002500 */
[----:B------:R-:W1:Y:S01]  /*0020*/  LDC.64 R4, c[0x0][0x388] ;  /* 0x0000e200ff047b82 */ /* 0x000e620000000a00 */
[----:B------:R-:W0:Y:S01]  /*0030*/  LDCU UR4, c[0x0][0x360] ;  /* 0x00006c00ff0477ac */ /* 0x000e220008000800 */
[----:B------:R-:W0:Y:S02]  /*0040*/  S2R R0, SR_TID.X ;  /* 0x0000000000007919 */ /* 0x000e240000002100 */
[----:B0-----:R-:W-:-:S05]  /*0050*/  IMAD R7, R7, UR4, R0 ;  /* 0x0000000407077c24 */ /* 0x001fca000f8e0200 */
[----:B-1----:R-:W-:-:S13]  /*0060*/  ISETP.GE.AND P0, PT, R7, R4, PT ;  /* 0x000000040700720c */ /* 0x002fda0003f06270 */
[----:B------:R-:W-:Y:S05]  /*0070*/  @P0 EXIT ;  /* 0x000000000000094d */ /* 0x000fea0003800000 */
[----:B------:R-:W0:Y:S01]  /*0080*/  LDC.64 R2, c[0x0][0x380] ;  /* 0x0000e000ff027b82 */ /* 0x000e220000000a00 */
[----:B------:R-:W1:Y:S01]  /*0090*/  LDCU.64 UR6, c[0x0][0x358] ;  /* 0x00006b00ff0677ac */ /* 0x000e620008000a00 */
[----:B------:R-:W-:Y:S02]  /*00a0*/  SHF.R.S32.HI R4, RZ, 0x3, R5 ;  /* 0x00000003ff047819 */ /* 0x000fe40000011405 */
[----:B------:R-:W-:Y:S02]  /*00b0*/  CS2R R12, SRZ ;  /* 0x00000000000c7805 */ /* 0x000fe4000001ff00 */
[----:B------:R-:W-:Y:S02]  /*00c0*/  ISETP.GE.AND P0, PT, R4, 0x1, PT ;  /* 0x000000010400780c */ /* 0x000fe40003f06270 */
[----:B------:R-:W2:Y:S01]  /*00d0*/  LDC.64 R14, c[0x0][0x398] ;  /* 0x0000e600ff0e7b82 */ /* 0x000ea20000000a00 */
[----:B0-----:R-:W-:-:S04]  /*00e0*/  IMAD.WIDE R2, R7, 0x8, R2 ;  /* 0x0000000807027825 */ /* 0x001fc800078e0202 */
[----:B------:R-:W-:Y:S01]  /*00f0*/  IMAD R7, R7, 0x6, RZ ;  /* 0x0000000607077824 */ /* 0x000fe200078e02ff */
[----:B-1----:R0:W-:Y:S03]  /*0100*/  STG.E.64 desc[UR6][R2.64], RZ ;  /* 0x000000ff02007986 */ /* 0x0021e6000c101b06 */
[----:B--2---:R-:W-:Y:S02]  /*0110*/  IMAD.WIDE R14, R7, 0x4, R14 ;  /* 0x00000004070e7825 */ /* 0x004fe400078e020e */
[----:B------:R-:W-:Y:S05]  /*0120*/  @!P0 BRA `(.L_x_0) ;  /* 0x0000000800988947 */ /* 0x000fea0003800000 */
[----:B------:R1:W5:Y:S01]  /*0130*/  LDG.E R14, desc[UR6][R14.64+0x4] ;  /* 0x000004060e0e7981 */ /* 0x000362000c1e1900 */
[C---:B------:R-:W-:Y:S01]  /*0140*/  ISETP.GE.U32.AND P1, PT, R4.reuse, 0x8, PT ;  /* 0x000000080400780c */ /* 0x040fe20003f26070 */
[----:B------:R-:W-:Y:S01]  /*0150*/  IMAD.MOV.U32 R0, RZ, RZ, RZ ;  /* 0x000000ffff007224 */ /* 0x000fe200078e00ff */
[----:B------:R-:W-:Y:S02]  /*0160*/  LOP3.LUT R10, R4, 0x7, RZ, 0xc0, !PT ;  /* 0x00000007040a7812 */ /* 0x000fe400078ec0ff */
[----:B------:R-:W-:Y:S02]  /*0170*/  CS2R R12, SRZ ;  /* 0x00000000000c7805 */ /* 0x000fe4000001ff00 */
[----:B------:R-:W-:-:S07]  /*0180*/  ISETP.NE.AND P0, PT, R10, RZ, PT ;  /* 0x000000ff0a00720c */ /* 0x000fce0003f05270 */
[----:B-1----:R-:W-:Y:S06]  /*0190*/  @!P1 BRA `(.L_x_1) ;  /* 0x0000000400489947 */ /* 0x002fec0003800000 */
[----:B------:R-:W1:Y:S01]  /*01a0*/  LDCU.128 UR8, c[0x0][0x3a0] ;  /* 0x00007400ff0877ac */ /* 0x000e620008000c00 */
[----:B------:R-:W-:Y:S02]  /*01b0*/  LOP3.LUT R0, R4, 0x7ffffff8, RZ, 0xc0, !PT ;  /* 0x7ffffff804007812 */ /* 0x000fe400078ec0ff */
[----:B------:R-:W-:-:S03]  /*01c0*/  CS2R R12, SRZ ;  /* 0x00000000000c7805 */ /* 0x000fc6000001ff00 */
[----:B------:R-:W-:Y:S01]  /*01d0*/  IMAD.MOV R11, RZ, RZ, -R0 ;  /* 0x000000ffff0b7224 */ /* 0x000fe200078e0a00 */
[----:B-1----:R-:W-:Y:S01]  /*01e0*/  UIADD3 UR4, UP0, UPT, UR10, 0x20, URZ ;  /* 0x000000200a047890 */ /* 0x002fe2000ff1e0ff */
[----:B-----5:R-:W-:-:S03]  /*01f0*/  IADD3 R6, P1, PT, R14, UR8, RZ ;  /* 0x000000080e067c10 */ /* 0x020fc6000ff3e0ff */
[----:B------:R-:W-:Y:S01]  /*0200*/  UIADD3.X UR5, UPT, UPT, URZ, UR11, URZ, UP0, !UPT ;  /* 0x0000000bff057290 */ /* 0x000fe200087fe4ff */
[----:B------:R-:W-:Y:S02]  /*0210*/  IADD3 R6, P2, PT, R6, 0x20, RZ ;  /* 0x0000002006067810 */ /* 0x000fe40007f5e0ff */
[----:B------:R-:W-:Y:S02]  /*0220*/  MOV R8, UR4 ;  /* 0x0000000400087c02 */ /* 0x000fe40008000f00 */
[----:B------:R-:W-:Y:S01]  /*0230*/  IADD3.X R7, PT, PT, RZ, UR9, RZ, P2, P1 ;  /* 0x00000009ff077c10 */ /* 0x000fe200097e24ff */
[----:B------:R-:W-:-:S08]  /*0240*/  IMAD.U32 R9, RZ, RZ, UR5 ;  /* 0x00000005ff097e24 */ /* 0x000fd0000f8e00ff */
.L_x_2:
[----:B------:R-:W2:Y:S04]  /*0250*/  LDG.E.64 R16, desc[UR6][R6.64+-0x20] ;  /* 0xffffe00606107981 */ /* 0x000ea8000c1e1b00 */
[----:B-1----:R-:W2:Y:S02]  /*0260*/  LDG.E.64 R18, desc[UR6][R8.64+-0x20] ;  /* 0xffffe00608127981 */ /* 0x002ea4000c1e1b00 */
[----:B--2---:R-:W-:-:S10]  /*0270*/  DADD R16, R16, -R18 ;  /* 0x0000000010107229 */ /* 0x004fd40000000812 */
[----:B------:R-:W1:Y:S02]  /*0280*/  F2F.F32.F64 R16, R16 ;  /* 0x0000001000107310 */ /* 0x000e640000301000 */
[----:B-1----:R-:W-:-:S06]  /*0290*/  FMUL R15, R16, R16 ;  /* 0x00000010100f7220 */ /* 0x002fcc0000400000 */
[----:B------:R-:W1:Y:S02]  /*02a0*/  F2F.F64.F32 R18, R15 ;  /* 0x0000000f00127310 */ /* 0x000e640000201800 */
[----:B-1----:R-:W-:-:S07]  /*02b0*/  DADD R12, R18, R12 ;  /* 0x00000000120c7229 */ /* 0x002fce000000000c */
[----:B------:R1:W-:Y:S04]  /*02c0*/  STG.E.64 desc[UR6][R2.64], R12 ;  /* 0x0000000c02007986 */ /* 0x0003e8000c101b06 */
[----:B------:R-:W2:Y:S04]  /*02d0*/  LDG.E.64 R18, desc[UR6][R6.64+-0x18] ;  /* 0xffffe80606127981 */ /* 0x000ea8000c1e1b00 */
[----:B------:R-:W2:Y:S02]  /*02e0*/  LDG.E.64 R20, desc[UR6][R8.64+-0x18] ;  /* 0xffffe80608147981 */ /* 0x000ea4000c1e1b00 */
[----:B--2---:R-:W-:-:S10]  /*02f0*/  DADD R18, R18, -R20 ;  /* 0x0000000012127229 */ /* 0x004fd40000000814 */
[----:B------:R-:W2:Y:S02]  /*0300*/  F2F.F32.F64 R18, R18 ;  /* 0x0000001200127310 */ /* 0x000ea40000301000 */
[----:B--2---:R-:W-:-:S06]  /*0310*/  FMUL R24, R18, R18 ;  /* 0x0000001212187220 */ /* 0x004fcc0000400000 */
[----:B------:R-:W2:Y:S02]  /*0320*/  F2F.F64.F32 R20, R24 ;  /* 0x0000001800147310 */ /* 0x000ea40000201800 */
[----:B--2---:R-:W-:-:S07]  /*0330*/  DADD R16, R12, R20 ;  /* 0x000000000c107229 */ /* 0x004fce0000000014 */
[----:B------:R2:W-:Y:S04]  /*0340*/  STG.E.64 desc[UR6][R2.64], R16 ;  /* 0x0000001002007986 */ /* 0x0005e8000c101b06 */
[----:B------:R-:W3:Y:S04]  /*0350*/  LDG.E.64 R20, desc[UR6][R6.64+-0x10] ;  /* 0xfffff00606147981 */ /* 0x000ee8000c1e1b00 */
[----:B------:R-:W3:Y:S02]  /*0360*/  LDG.E.64 R22, desc[UR6][R8.64+-0x10] ;  /* 0xfffff00608167981 */ /* 0x000ee4000c1e1b00 */
[----:B---3--:R-:W-:-:S10]  /*0370*/  DADD R20, R20, -R22 ;  /* 0x0000000014147229 */ /* 0x008fd40000000816 */
[----:B------:R-:W3:Y:S02]  /*0380*/  F2F.F32.F64 R20, R20 ;  /* 0x0000001400147310 */ /* 0x000ee40000301000 */
[----:B---3--:R-:W-:-:S06]  /*0390*/  FMUL R15, R20, R20 ;  /* 0x00000014140f7220 */ /* 0x008fcc0000400000 */
[----:B-1----:R-:W1:Y:S02]  /*03a0*/  F2F.F64.F32 R12, R15 ;  /* 0x0000000f000c7310 */ /* 0x002e640000201800 */
[----:B-1----:R-:W-:-:S07]  /*03b0*/  DADD R12, R16, R12 ;  /* 0x00000000100c7229 */ /* 0x002fce000000000c */
[----:B------:R1:W-:Y:S04]  /*03c0*/  STG.E.64 desc[UR6][R2.64], R12 ;  /* 0x0000000c02007986 */ /* 0x0003e8000c101b06 */
[----:B------:R-:W3:Y:S04]  /*03d0*/  LDG.E.64 R18, desc[UR6][R6.64+-0x8] ;  /* 0xfffff80606127981 */ /* 0x000ee8000c1e1b00 */
[----:B------:R-:W3:Y:S02]  /*03e0*/  LDG.E.64 R22, desc[UR6][R8.64+-0x8] ;  /* 0xfffff80608167981 */ /* 0x000ee4000c1e1b00 */
[----:B---3--:R-:W-:-:S10]  /*03f0*/  DADD R18, R18, -R22 ;  /* 0x0000000012127229 */ /* 0x008fd40000000816 */
[----:B------:R-:W3:Y:S02]  /*0400*/  F2F.F32.F64 R18, R18 ;  /* 0x0000001200127310 */ /* 0x000ee40000301000 */
[----:B---3--:R-:W-:-:S06]  /*0410*/  FMUL R24, R18, R18 ;  /* 0x0000001212187220 */ /* 0x008fcc0000400000 */
[----:B--2---:R-:W2:Y:S02]  /*0420*/  F2F.F64.F32 R16, R24 ;  /* 0x0000001800107310 */ /* 0x004ea40000201800 */
        /* <DEDUP_REMOVED lines=26> */
[----:B------:R3:W4:Y:S04]  /*05d0*/  LDG.E.64 R12, desc[UR6][R6.64+0x18] ;  /* 0x00001806060c7981 */ /* 0x000728000c1e1b00 */
[----:B------:R5:W4:Y:S01]  /*05e0*/  LDG.E.64 R22, desc[UR6][R8.64+0x18] ;  /* 0x0000180608167981 */ /* 0x000b22000c1e1b00 */
[----:B------:R-:W-:-:S05]  /*05f0*/  VIADD R11, R11, 0x8 ;  /* 0x000000080b0b7836 */ /* 0x000fca0000000000 */
[----:B------:R-:W-:Y:S02]  /*0600*/  ISETP.NE.AND P1, PT, R11, RZ, PT ;  /* 0x000000ff0b00720c */ /* 0x000fe40003f25270 */
[----:B---3--:R-:W-:Y:S02]  /*0610*/  IADD3 R6, P2, PT, R6, 0x40, RZ ;  /* 0x0000004006067810 */ /* 0x008fe40007f5e0ff */
[----:B-----5:R-:W-:Y:S02]  /*0620*/  IADD3 R8, P3, PT, R8, 0x40, RZ ;  /* 0x0000004008087810 */ /* 0x020fe40007f7e0ff */
[----:B------:R-:W-:-:S03]  /*0630*/  IADD3.X R7, PT, PT, RZ, R7, RZ, P2, !PT ;  /* 0x00000007ff077210 */ /* 0x000fc600017fe4ff */
[----:B------:R-:W-:Y:S01]  /*0640*/  IMAD.X R9, RZ, RZ, R9, P3 ;  /* 0x000000ffff097224 */ /* 0x000fe200018e0609 */
[----:B----4-:R-:W-:-:S10]  /*0650*/  DADD R22, R12, -R22 ;  /* 0x000000000c167229 */ /* 0x010fd40000000816 */
[----:B------:R-:W2:Y:S02]  /*0660*/  F2F.F32.F64 R22, R22 ;  /* 0x0000001600167310 */ /* 0x000ea40000301000 */
[----:B--2---:R-:W-:-:S06]  /*0670*/  FMUL R16, R22, R22 ;  /* 0x0000001616107220 */ /* 0x004fcc0000400000 */
[----:B------:R-:W2:Y:S02]  /*0680*/  F2F.F64.F32 R12, R16 ;  /* 0x00000010000c7310 */ /* 0x000ea40000201800 */
[----:B--2---:R-:W-:-:S07]  /*0690*/  DADD R12, R18, R12 ;  /* 0x00000000120c7229 */ /* 0x004fce000000000c */
[----:B------:R1:W-:Y:S01]  /*06a0*/  STG.E.64 desc[UR6][R2.64], R12 ;  /* 0x0000000c02007986 */ /* 0x0003e2000c101b06 */
[----:B------:R-:W-:Y:S05]  /*06b0*/  @P1 BRA `(.L_x_2) ;  /* 0xfffffff800e41947 */ /* 0x000fea000383ffff */
.L_x_1:
[----:B------:R-:W-:Y:S05]  /*06c0*/  @!P0 BRA `(.L_x_0) ;  /* 0x0000000400308947 */ /* 0x000fea0003800000 */
[----:B------:R-:W2:Y:S01]  /*06d0*/  LDCU.64 UR4, c[0x0][0x3a0] ;  /* 0x00007400ff0477ac */ /* 0x000ea20008000a00 */
[----:B------:R-:W-:Y:S02]  /*06e0*/  ISETP.GE.U32.AND P0, PT, R10, 0x4, PT ;  /* 0x000000040a00780c */ /* 0x000fe40003f06070 */
[----:B------:R-:W-:Y:S02]  /*06f0*/  LOP3.LUT P1, R4, R4, 0x3, RZ, 0xc0, !PT ;  /* 0x0000000304047812 */ /* 0x000fe4000782c0ff */
[----:B--2--5:R-:W-:-:S04]  /*0700*/  IADD3 R14, P2, PT, R14, UR4, RZ ;  /* 0x000000040e0e7c10 */ /* 0x024fc8000ff5e0ff */
[----:B------:R-:W-:-:S05]  /*0710*/  IADD3.X R15, PT, PT, RZ, UR5, RZ, P2, !PT ;  /* 0x00000005ff0f7c10 */ /* 0x000fca00097fe4ff */
[----:B------:R-:W-:Y:S05]  /*0720*/  @!P0 BRA `(.L_x_3) ;  /* 0x0000000000908947 */ /* 0x000fea0003800000 */
[----:B------:R-:W2:Y:S01]  /*0730*/  LDC.64 R8, c[0x0][0x3a8] ;  /* 0x0000ea00ff087b82 */ /* 0x000ea20000000a00 */
[----:B------:R-:W-:-:S05]  /*0740*/  IMAD.WIDE.U32 R6, R0, 0x8, R14 ;  /* 0x0000000800067825 */ /* 0x000fca00078e000e */
[----:B------:R-:W3:Y:S01]  /*0750*/  LDG.E.64 R10, desc[UR6][R6.64] ;  /* 0x00000006060a7981 */ /* 0x000ee2000c1e1b00 */
[----:B--2---:R-:W-:-:S05]  /*0760*/  IMAD.WIDE.U32 R8, R0, 0x8, R8 ;  /* 0x0000000800087825 */ /* 0x004fca00078e0008 */
[----:B------:R-:W3:Y:S02]  /*0770*/  LDG.E.64 R16, desc[UR6][R8.64] ;  /* 0x0000000608107981 */ /* 0x000ee4000c1e1b00 */
[----:B---3--:R-:W-:-:S10]  /*0780*/  DADD R10, R10, -R16 ;  /* 0x000000000a0a7229 */ /* 0x008fd40000000810 */
[----:B------:R-:W2:Y:S02]  /*0790*/  F2F.F32.F64 R10, R10 ;  /* 0x0000000a000a7310 */ /* 0x000ea40000301000 */
[----:B--2---:R-:W-:-:S06]  /*07a0*/  FMUL R20, R10, R10 ;  /* 0x0000000a0a147220 */ /* 0x004fcc0000400000 */
[----:B------:R-:W2:Y:S02]  /*07b0*/  F2F.F64.F32 R16, R20 ;  /* 0x0000001400107310 */ /* 0x000ea40000201800 */
[----:B--2---:R-:W-:-:S07]  /*07c0*/  DADD R16, R12, R16 ;  /* 0x000000000c107229 */ /* 0x004fce0000000010 */
[----:B------:R2:W-:Y:S04]  /*07d0*/  STG.E.64 desc[UR6][R2.64], R16 ;  /* 0x0000001002007986 */ /* 0x0005e8000c101b06 */
[----:B-1----:R-:W3:Y:S04]  /*07e0*/  LDG.E.64 R12, desc[UR6][R6.64+0x8] ;  /* 0x00000806060c7981 */ /* 0x002ee8000c1e1b00 */
[----:B------:R-:W3:Y:S02]  /*07f0*/  LDG.E.64 R18, desc[UR6][R8.64+0x8] ;  /* 0x0000080608127981 */ /* 0x000ee4000c1e1b00 */
[----:B---3--:R-:W-:-:S10]  /*0800*/  DADD R12, R12, -R18 ;  /* 0x000000000c0c7229 */ /* 0x008fd40000000812 */
[----:B------:R-:W1:Y:S02]  /*0810*/  F2F.F32.F64 R12, R12 ;  /* 0x0000000c000c7310 */ /* 0x000e640000301000 */
[----:B-1----:R-:W-:-:S06]  /*0820*/  FMUL R22, R12, R12 ;  /* 0x0000000c0c167220 */ /* 0x002fcc0000400000 */
[----:B------:R-:W1:Y:S02]  /*0830*/  F2F.F64.F32 R18, R22 ;  /* 0x0000001600127310 */ /* 0x000e640000201800 */
        /* <DEDUP_REMOVED lines=11> */
[----:B------:R-:W3:Y:S01]  /*08f0*/  LDG.E.64 R20, desc[UR6][R8.64+0x18] ;  /* 0x0000180608147981 */ /* 0x000ee2000c1e1b00 */
[----:B------:R-:W-:Y:S01]  /*0900*/  VIADD R0, R0, 0x4 ;  /* 0x0000000400007836 */ /* 0x000fe20000000000 */
[----:B---3--:R-:W-:-:S10]  /*0910*/  DADD R20, R12, -R20 ;  /* 0x000000000c147229 */ /* 0x008fd40000000814 */
[----:B------:R-:W1:Y:S02]  /*0920*/  F2F.F32.F64 R20, R20 ;  /* 0x0000001400147310 */ /* 0x000e640000301000 */
[----:B-1----:R-:W-:-:S06]  /*0930*/  FMUL R18, R20, R20 ;  /* 0x0000001414127220 */ /* 0x002fcc0000400000 */
[----:B------:R-:W1:Y:S02]  /*0940*/  F2F.F64.F32 R12, R18 ;  /* 0x00000012000c7310 */ /* 0x000e640000201800 */
[----:B-1----:R-:W-:-:S07]  /*0950*/  DADD R12, R16, R12 ;  /* 0x00000000100c7229 */ /* 0x002fce000000000c */
[----:B------:R2:W-:Y:S04]  /*0960*/  STG.E.64 desc[UR6][R2.64], R12 ;  /* 0x0000000c02007986 */ /* 0x0005e8000c101b06 */
.L_x_3:
[----:B------:R-:W-:Y:S05]  /*0970*/  @!P1 BRA `(.L_x_0) ;  /* 0x0000000000849947 */ /* 0x000fea0003800000 */
[----:B------:R-:W-:-:S13]  /*0980*/  ISETP.NE.AND P0, PT, R4, 0x1, PT ;  /* 0x000000010400780c */ /* 0x000fda0003f05270 */
[----:B------:R-:W3:Y:S01]  /*0990*/  @P0 LDC.64 R8, c[0x0][0x3a8] ;  /* 0x0000ea00ff080b82 */ /* 0x000ee20000000a00 */
[----:B------:R-:W-:-:S05]  /*09a0*/  @P0 IMAD.WIDE.U32 R6, R0, 0x8, R14 ;  /* 0x0000000800060825 */ /* 0x000fca00078e000e */
[----:B------:R-:W4:Y:S01]  /*09b0*/  @P0 LDG.E.64 R10, desc[UR6][R6.64] ;  /* 0x00000006060a0981 */ /* 0x000f22000c1e1b00 */
[----:B---3--:R-:W-:-:S05]  /*09c0*/  @P0 IMAD.WIDE.U32 R8, R0, 0x8, R8 ;  /* 0x0000000800080825 */ /* 0x008fca00078e0008 */
[----:B--2---:R-:W4:Y:S02]  /*09d0*/  @P0 LDG.E.64 R16, desc[UR6][R8.64] ;  /* 0x0000000608100981 */ /* 0x004f24000c1e1b00 */
[----:B----4-:R-:W-:-:S10]  /*09e0*/  @P0 DADD R16, R10, -R16 ;  /* 0x000000000a100229 */ /* 0x010fd40000000810 */
[----:B------:R-:W2:Y:S02]  /*09f0*/  @P0 F2F.F32.F64 R16, R16 ;  /* 0x0000001000100310 */ /* 0x000ea40000301000 */
[----:B--2---:R-:W-:-:S06]  /*0a00*/  @P0 FMUL R22, R16, R16 ;  /* 0x0000001010160220 */ /* 0x004fcc0000400000 */
[----:B------:R-:W2:Y:S02]  /*0a10*/  @P0 F2F.F64.F32 R10, R22 ;  /* 0x00000016000a0310 */ /* 0x000ea40000201800 */
[----:B--2---:R-:W-:-:S07]  /*0a20*/  @P0 DADD R10, R12, R10 ;  /* 0x000000000c0a0229 */ /* 0x004fce000000000a */
[----:B------:R-:W-:Y:S04]  /*0a30*/  @P0 STG.E.64 desc[UR6][R2.64], R10 ;  /* 0x0000000a02000986 */ /* 0x000fe8000c101b06 */
[----:B-1----:R-:W2:Y:S04]  /*0a40*/  @P0 LDG.E.64 R18, desc[UR6][R6.64+0x8] ;  /* 0x0000080606120981 */ /* 0x002ea8000c1e1b00 */
[----:B------:R-:W2:Y:S01]  /*0a50*/  @P0 LDG.E.64 R20, desc[UR6][R8.64+0x8] ;  /* 0x0000080608140981 */ /* 0x000ea2000c1e1b00 */
[----:B------:R-:W-:Y:S02]  /*0a60*/  LOP3.LUT P1, RZ, R5, 0x8, RZ, 0xc0, !PT ;  /* 0x0000000805ff7812 */ /* 0x000fe4000782c0ff */
[----:B------:R-:W-:-:S11]  /*0a70*/  @P0 IADD3 R0, PT, PT, R0, 0x2, RZ ;  /* 0x0000000200000810 */ /* 0x000fd60007ffe0ff */
[----:B------:R-:W-:Y:S01]  /*0a80*/  @P1 IMAD.WIDE.U32 R14, R0, 0x8, R14 ;  /* 0x00000008000e1825 */ /* 0x000fe200078e000e */
[----:B--2---:R-:W-:Y:S01]  /*0a90*/  @P0 DADD R18, R18, -R20 ;  /* 0x0000000012120229 */ /* 0x004fe20000000814 */
[----:B------:R-:W1:Y:S09]  /*0aa0*/  @P1 LDC.64 R20, c[0x0][0x3a8] ;  /* 0x0000ea00ff141b82 */ /* 0x000e720000000a00 */
[----:B------:R-:W2:Y:S02]  /*0ab0*/  @P0 F2F.F32.F64 R18, R18 ;  /* 0x0000001200120310 */ /* 0x000ea40000301000 */
[----:B--2---:R-:W-:-:S06]  /*0ac0*/  @P0 FMUL R16, R18, R18 ;  /* 0x0000001212100220 */ /* 0x004fcc0000400000 */
[----:B------:R-:W2:Y:S02]  /*0ad0*/  @P0 F2F.F64.F32 R4, R16 ;  /* 0x0000001000040310 */ /* 0x000ea40000201800 */
[----:B--2---:R-:W-:Y:S01]  /*0ae0*/  @P0 DADD R12, R10, R4 ;  /* 0x000000000a0c0229 */ /* 0x004fe20000000004 */
[----:B-1----:R-:W-:-:S06]  /*0af0*/  @P1 IMAD.WIDE.U32 R4, R0, 0x8, R20 ;  /* 0x0000000800041825 */ /* 0x002fcc00078e0014 */
[----:B------:R1:W-:Y:S04]  /*0b00*/  @P0 STG.E.64 desc[UR6][R2.64], R12 ;  /* 0x0000000c02000986 */ /* 0x0003e8000c101b06 */
[----:B------:R-:W2:Y:S04]  /*0b10*/  @P1 LDG.E.64 R14, desc[UR6][R14.64] ;  /* 0x000000060e0e1981 */ /* 0x000ea8000c1e1b00 */
[----:B------:R-:W2:Y:S02]  /*0b20*/  @P1 LDG.E.64 R4, desc[UR6][R4.64] ;  /* 0x0000000604041981 */ /* 0x000ea4000c1e1b00 */
[----:B--2---:R-:W-:-:S10]  /*0b30*/  @P1 DADD R6, R14, -R4 ;  /* 0x000000000e061229 */ /* 0x004fd40000000804 */
[----:B------:R-:W2:Y:S02]  /*0b40*/  @P1 F2F.F32.F64 R6, R6 ;  /* 0x0000000600061310 */ /* 0x000ea40000301000 */
[----:B--2---:R-:W-:-:S06]  /*0b50*/  @P1 FMUL R8, R6, R6 ;  /* 0x0000000606081220 */ /* 0x004fcc0000400000 */
[----:B------:R-:W1:Y:S02]  /*0b60*/  @P1 F2F.F64.F32 R8, R8 ;  /* 0x0000000800081310 */ /* 0x000e640000201800 */
[----:B-1----:R-:W-:-:S07]  /*0b70*/  @P1 DADD R12, R12, R8 ;  /* 0x000000000c0c1229 */ /* 0x002fce0000000008 */
[----:B------:R3:W-:Y:S04]  /*0b80*/  @P1 STG.E.64 desc[UR6][R2.64], R12 ;  /* 0x0000000c02001986 */ /* 0x0007e8000c101b06 */
.L_x_0:
[----:B------:R-:W4:Y:S02]  /*0b90*/  LDCU.U8 UR4, c[0x0][0x390] ;  /* 0x00007200ff0477ac */ /* 0x000f240008000000 */
[----:B----4-:R-:W-:-:S06]  /*0ba0*/  UPRMT UR4, UR4, 0x8880, URZ ;  /* 0x0000888004047896 */ /* 0x010fcc00080000ff */
[----:B------:R-:W-:-:S13]  /*0bb0*/  ISETP.NE.AND P0, PT, RZ, UR4, PT ;  /* 0x00000004ff007c0c */ /* 0x000fda000bf05270 */
[----:B------:R-:W-:Y:S05]  /*0bc0*/  @P0 EXIT ;  /* 0x000000000000094d */ /* 0x000fea0003800000 */
[----:B------:R-:W4:Y:S01]  /*0bd0*/  MUFU.RSQ64H R5, R13 ;  /* 0x0000000d00057308 */ /* 0x000f220000001c00 */
[----:B------:R-:W-:Y:S01]  /*0be0*/  VIADD R4, R13, 0xfcb00000 ;  /* 0xfcb000000d047836 */ /* 0x000fe20000000000 */
[----:B------:R-:W-:Y:S01]  /*0bf0*/  MOV R8, 0x0 ;  /* 0x0000000000087802 */ /* 0x000fe20000000f00 */
[----:B------:R-:W-:Y:S01]  /*0c00*/  IMAD.MOV.U32 R9, RZ, RZ, 0x3fd80000 ;  /* 0x3fd80000ff097424 */ /* 0x000fe200078e00ff */
[----:B------:R-:W-:Y:S02]  /*0c10*/  BSSY.RECONVERGENT B0, `(.L_x_4) ;  /* 0x0000011000007945 */ /* 0x000fe40003800200 */
[----:B------:R-:W-:Y:S01]  /*0c20*/  ISETP.GE.U32.AND P0, PT, R4, 0x7ca00000, PT ;  /* 0x7ca000000400780c */ /* 0x000fe20003f06070 */
[----:B----4-:R-:W-:-:S08]  /*0c30*/  DMUL R6, R4, R4 ;  /* 0x0000000404067228 */ /* 0x010fd00000000000 */
[----:B------:R-:W-:-:S08]  /*0c40*/  DFMA R6, -R6, R12, 1 ;  /* 0x3ff000000606742b */ /* 0x000fd0000000010c */
[----:B------:R-:W-:Y:S02]  /*0c50*/  DFMA R8, R6, R8, 0.5 ;  /* 0x3fe000000608742b */ /* 0x000fe40000000008 */
[----:B------:R-:W-:-:S08]  /*0c60*/  DMUL R6, R4, R6 ;  /* 0x0000000604067228 */ /* 0x000fd00000000000 */
[----:B------:R-:W-:-:S08]  /*0c70*/  DFMA R10, R8, R6, R4 ;  /* 0x00000006080a722b */ /* 0x000fd00000000004 */
[----:B-----5:R-:W-:Y:S02]  /*0c80*/  DMUL R14, R10, R12 ;  /* 0x0000000c0a0e7228 */ /* 0x020fe40000000000 */
[----:B------:R-:W-:Y:S01]  /*0c90*/  IADD3 R9, PT, PT, R11, -0x100000, RZ ;  /* 0xfff000000b097810 */ /* 0x000fe20007ffe0ff */
[----:B------:R-:W-:-:S05]  /*0ca0*/  IMAD.MOV.U32 R8, RZ, RZ, R10 ;  /* 0x000000ffff087224 */ /* 0x000fca00078e000a */
[----:B--2---:R-:W-:-:S08]  /*0cb0*/  DFMA R16, R14, -R14, R12 ;  /* 0x8000000e0e10722b */ /* 0x004fd0000000000c */
[----:B------:R-:W-:Y:S01]  /*0cc0*/  DFMA R6, R16, R8, R14 ;  /* 0x000000081006722b */ /* 0x000fe2000000000e */
[----:B------:R-:W-:Y:S10]  /*0cd0*/  @!P0 BRA `(.L_x_5) ;  /* 0x0000000000108947 */ /* 0x000ff40003800000 */
[----:B------:R-:W-:Y:S01]  /*0ce0*/  MOV R6, R12 ;  /* 0x0000000c00067202 */ /* 0x000fe20000000f00 */
[----:B------:R-:W-:Y:S01]  /*0cf0*/  IMAD.MOV.U32 R7, RZ, RZ, R13 ;  /* 0x000000ffff077224 */ /* 0x000fe200078e000d */
[----:B------:R-:W-:-:S07]  /*0d00*/  MOV R0, 0xd20 ;  /* 0x00000d2000007802 */ /* 0x000fce0000000f00 */
[----:B01-3--:R-:W-:Y:S05]  /*0d10*/  CALL.REL.NOINC `($__internal_0_$__cuda_sm20_dsqrt_rn_f64_mediumpath_v1) ;  /* 0x00000000000c7944 */ /* 0x00bfea0003c00000 */
.L_x_5:
[----:B------:R-:W-:Y:S05]  /*0d20*/  BSYNC.RECONVERGENT B0 ;  /* 0x0000000000007941 */ /* 0x000fea0003800200 */
.L_x_4:
[----:B------:R-:W-:Y:S01]  /*0d30*/  STG.E.64 desc[UR6][R2.64], R6 ;  /* 0x0000000602007986 */ /* 0x000fe2000c101b06 */
[----:B------:R-:W-:Y:S05]  /*0d40*/  EXIT ;  /* 0x000000000000794d */ /* 0x000fea0003800000 */
        .weak           $__internal_0_$__cuda_sm20_dsqrt_rn_f64_mediumpath_v1
        .type           $__internal_0_$__cuda_sm20_dsqrt_rn_f64_mediumpath_v1,@function
        .size           $__internal_0_$__cuda_sm20_dsqrt_rn_f64_mediumpath_v1,(.L_x_48 - $__internal_0_$__cuda_sm20_dsqrt_rn_f64_mediumpath_v1)
$__internal_0_$__cuda_sm20_dsqrt_rn_f64_mediumpath_v1:
[----:B------:R-:W-:Y:S01]  /*0d50*/  ISETP.GE.U32.AND P0, PT, R4, -0x3400000, PT ;  /* 0xfcc000000400780c */ /* 0x000fe20003f06070 */
[----:B------:R-:W-:Y:S01]  /*0d60*/  BSSY.RECONVERGENT B1, `(.L_x_6) ;  /* 0x0000026000017945 */ /* 0x000fe20003800200 */
[----:B------:R-:W-:Y:S01]  /*0d70*/  MOV R8, R10 ;  /* 0x0000000a00087202 */ /* 0x000fe20000000f00 */
[----:B------:R-:W-:Y:S01]  /*0d80*/  IMAD.MOV.U32 R4, RZ, RZ, R16 ;  /* 0x000000ffff047224 */ /* 0x000fe200078e0010 */
[----:B------:R-:W-:-:S09]  /*0d90*/  MOV R5, R17 ;  /* 0x0000001100057202 */ /* 0x000fd20000000f00 */
[----:B------:R-:W-:Y:S05]  /*0da0*/  @!P0 BRA `(.L_x_7) ;  /* 0x0000000000208947 */ /* 0x000fea0003800000 */
[----:B------:R-:W-:-:S10]  /*0db0*/  DFMA.RM R4, R4, R8, R14 ;  /* 0x000000080404722b */ /* 0x000fd4000000400e */
[----:B------:R-:W-:-:S05]  /*0dc0*/  IADD3 R8, P0, PT, R4, 0x1, RZ ;  /* 0x0000000104087810 */ /* 0x000fca0007f1e0ff */
[----:B------:R-:W-:-:S06]  /*0dd0*/  IMAD.X R9, RZ, RZ, R5, P0 ;  /* 0x000000ffff097224 */ /* 0x000fcc00000e0605 */
[----:B------:R-:W-:-:S08]  /*0de0*/  DFMA.RP R6, -R4, R8, R6 ;  /* 0x000000080406722b */ /* 0x000fd00000008106 */
[----:B------:R-:W-:-:S06]  /*0df0*/  DSETP.GT.AND P0, PT, R6, RZ, PT ;  /* 0x000000ff0600722a */ /* 0x000fcc0003f04000 */
[----:B------:R-:W-:Y:S02]  /*0e00*/  FSEL R4, R8, R4, P0 ;  /* 0x0000000408047208 */ /* 0x000fe40000000000 */
[----:B------:R-:W-:Y:S01]  /*0e10*/  FSEL R5, R9, R5, P0 ;  /* 0x0000000509057208 */ /* 0x000fe20000000000 */
[----:B------:R-:W-:Y:S06]  /*0e20*/  BRA `(.L_x_8) ;  /* 0x0000000000647947 */ /* 0x000fec0003800000 */
.L_x_7:
[----:B------:R-:W-:-:S14]  /*0e30*/  DSETP.NE.AND P0, PT, R6, RZ, PT ;  /* 0x000000ff0600722a */ /* 0x000fdc0003f05000 */
[----:B------:R-:W-:Y:S05]  /*0e40*/  @!P0 BRA `(.L_x_9) ;  /* 0x0000000000588947 */ /* 0x000fea0003800000 */
[----:B------:R-:W-:-:S13]  /*0e50*/  ISETP.GE.AND P0, PT, R7, RZ, PT ;  /* 0x000000ff0700720c */ /* 0x000fda0003f06270 */
[----:B------:R-:W-:Y:S01]  /*0e60*/  @!P0 MOV R4, 0x0 ;  /* 0x0000000000048802 */ /* 0x000fe20000000f00 */
[----:B------:R-:W-:Y:S01]  /*0e70*/  @!P0 IMAD.MOV.U32 R5, RZ, RZ, -0x80000 ;  /* 0xfff80000ff058424 */ /* 0x000fe200078e00ff */
[----:B------:R-:W-:Y:S06]  /*0e80*/  @!P0 BRA `(.L_x_8) ;  /* 0x00000000004c8947 */ /* 0x000fec0003800000 */
[----:B------:R-:W-:-:S13]  /*0e90*/  ISETP.GT.AND P0, PT, R7, 0x7fefffff, PT ;  /* 0x7fefffff0700780c */ /* 0x000fda0003f04270 */
[----:B------:R-:W-:Y:S05]  /*0ea0*/  @P0 BRA `(.L_x_9) ;  /* 0x0000000000400947 */ /* 0x000fea0003800000 */
[----:B------:R-:W-:Y:S01]  /*0eb0*/  DMUL R4, R6, 8.11296384146066816958e+31 ;  /* 0x4690000006047828 */ /* 0x000fe20000000000 */
[----:B------:R-:W-:Y:S01]  /*0ec0*/  IMAD.MOV.U32 R10, RZ, RZ, 0x0 ;  /* 0x00000000ff0a7424 */ /* 0x000fe200078e00ff */
[----:B------:R-:W-:Y:S02]  /*0ed0*/  MOV R6, RZ ;  /* 0x000000ff00067202 */ /* 0x000fe40000000f00 */
[----:B------:R-:W-:Y:S02]  /*0ee0*/  MOV R11, 0x3fd80000 ;  /* 0x3fd80000000b7802 */ /* 0x000fe40000000f00 */
[----:B------:R-:W0:Y:S02]  /*0ef0*/  MUFU.RSQ64H R7, R5 ;  /* 0x0000000500077308 */ /* 0x000e240000001c00 */
[----:B0-----:R-:W-:-:S08]  /*0f00*/  DMUL R8, R6, R6 ;  /* 0x0000000606087228 */ /* 0x001fd00000000000 */
[----:B------:R-:W-:-:S08]  /*0f10*/  DFMA R8, R4, -R8, 1 ;  /* 0x3ff000000408742b */ /* 0x000fd00000000808 */
[----:B------:R-:W-:Y:S02]  /*0f20*/  DFMA R10, R8, R10, 0.5 ;  /* 0x3fe00000080a742b */ /* 0x000fe4000000000a */
[----:B------:R-:W-:-:S08]  /*0f30*/  DMUL R8, R6, R8 ;  /* 0x0000000806087228 */ /* 0x000fd00000000000 */
[----:B------:R-:W-:-:S08]  /*0f40*/  DFMA R8, R10, R8, R6 ;  /* 0x000000080a08722b */ /* 0x000fd00000000006 */
[----:B------:R-:W-:Y:S02]  /*0f50*/  DMUL R6, R4, R8 ;  /* 0x0000000804067228 */ /* 0x000fe40000000000 */
[----:B------:R-:W-:-:S06]  /*0f60*/  VIADD R9, R9, 0xfff00000 ;  /* 0xfff0000009097836 */ /* 0x000fcc0000000000 */
[----:B------:R-:W-:-:S08]  /*0f70*/  DFMA R10, R6, -R6, R4 ;  /* 0x80000006060a722b */ /* 0x000fd00000000004 */
[----:B------:R-:W-:-:S10]  /*0f80*/  DFMA R4, R8, R10, R6 ;  /* 0x0000000a0804722b */ /* 0x000fd40000000006 */
[----:B------:R-:W-:Y:S01]  /*0f90*/  IADD3 R5, PT, PT, R5, -0x3500000, RZ ;  /* 0xfcb0000005057810 */ /* 0x000fe20007ffe0ff */
[----:B------:R-:W-:Y:S06]  /*0fa0*/  BRA `(.L_x_8) ;  /* 0x0000000000047947 */ /* 0x000fec0003800000 */
.L_x_9:
[----:B------:R-:W-:-:S11]  /*0fb0*/  DADD R4, R6, R6 ;  /* 0x0000000006047229 */ /* 0x000fd60000000006 */
.L_x_8:
[----:B------:R-:W-:Y:S05]  /*0fc0*/  BSYNC.RECONVERGENT B1 ;  /* 0x0000000000017941 */ /* 0x000fea0003800200 */
.L_x_6:
[----:B------:R-:W-:Y:S01]  /*0fd0*/  MOV R7, R5 ;  /* 0x0000000500077202 */ /* 0x000fe20000000f00 */
[----:B------:R-:W-:Y:S02]  /*0fe0*/  HFMA2 R5, -RZ, RZ, 0, 0 ;  /* 0x00000000ff057431 */ /* 0x000fe400000001ff */
[----:B------:R-:W-:Y:S02]  /*0ff0*/  IMAD.MOV.U32 R6, RZ, RZ, R4 ;  /* 0x000000ffff067224 */ /* 0x000fe400078e0004 */
[----:B------:R-:W-:-:S04]  /*1000*/  IMAD.MOV.U32 R4, RZ, RZ, R0 ;  /* 0x000000ffff047224 */ /* 0x000fc800078e0000 */
[----:B------:R-:W-:Y:S05]  /*1010*/  RET.REL.NODEC R4 `(l2distance_f64_const) ;  /* 0xffffffec04f87950 */ /* 0x000fea0003c3ffff */
.L_x_10:
[----:B------:R-:W-:-:S00]  /*1020*/  BRA `(.L_x_10) ;  /* 0xfffffffc00fc7947 */ /* 0x000fc0000383ffff */
[----:B------:R-:W-:-:S00]  /*1030*/  NOP ;  /* 0x0000000000007918 */ /* 0x000fc00000000000 */
        /* <DEDUP_REMOVED lines=12> */
.L_x_48:


//--------------------- .text.l2distance_f64      --------------------------
	.section	.text.l2distance_f64,"ax",@progbits
	.align	128
        .global         l2distance_f64
        .type           l2distance_f64,@function
        .size           l2distance_f64,(.L_x_49 - l2distance_f64)
        .other          l2distance_f64,@"STO_CUDA_ENTRY STV_DEFAULT"
l2distance_f64:
.text.l2distance_f64:
        /* <DEDUP_REMOVED lines=13> */
[----:B------:R-:W2:Y:S08]  /*00d0*/  LDC.64 R14, c[0x0][0x398] ;  /* 0x0000e600ff0e7b82 */ /* 0x000eb00000000a00 */
[----:B------:R-:W3:Y:S01]  /*00e0*/  LDC.64 R6, c[0x0][0x3a8] ;  /* 0x0000ea00ff067b82 */ /* 0x000ee20000000a00 */
[----:B0-----:R-:W-:-:S04]  /*00f0*/  IMAD.WIDE R4, R9, 0x8, R4 ;  /* 0x0000000809047825 */ /* 0x001fc800078e0204 */
[----:B------:R-:W-:Y:S01]  /*0100*/  IMAD R9, R9, 0x6, RZ ;  /* 0x0000000609097824 */ /* 0x000fe200078e02ff */
[----:B-1----:R0:W-:Y:S03]  /*0110*/  STG.E.64 desc[UR6][R4.64], RZ ;  /* 0x000000ff04007986 */ /* 0x0021e6000c101b06 */
[----:B--2---:R-:W-:-:S04]  /*0120*/  IMAD.WIDE R14, R9, 0x4, R14 ;  /* 0x00000004090e7825 */ /* 0x004fc800078e020e */
[----:B---3--:R-:W-:Y:S01]  /*0130*/  IMAD.WIDE R6, R9, 0x4, R6 ;  /* 0x0000000409067825 */ /* 0x008fe200078e0206 */
[----:B0-----:R-:W-:Y:S06]  /*0140*/  @!P0 BRA `(.L_x_11) ;  /* 0x00000008009c8947 */ /* 0x001fec0003800000 */
[----:B------:R0:W5:Y:S04]  /*0150*/  LDG.E R14, desc[UR6][R14.64+0x4] ;  /* 0x000004060e0e7981 */ /* 0x000168000c1e1900 */
[----:B------:R0:W5:Y:S01]  /*0160*/  LDG.E R11, desc[UR6][R6.64+0x4] ;  /* 0x00000406060b7981 */ /* 0x000162000c1e1900 */
[C---:B------:R-:W-:Y:S01]  /*0170*/  ISETP.GE.U32.AND P1, PT, R0.reuse, 0x8, PT ;  /* 0x000000080000780c */ /* 0x040fe20003f26070 */
[----:B------:R-:W-:Y:S01]  /*0180*/  IMAD.MOV.U32 R10, RZ, RZ, RZ ;  /* 0x000000ffff0a7224 */ /* 0x000fe200078e00ff */
[----:B------:R-:W-:Y:S02]  /*0190*/  LOP3.LUT R2, R0, 0x7, RZ, 0xc0, !PT ;  /* 0x0000000700027812 */ /* 0x000fe400078ec0ff */
[----:B------:R-:W-:Y:S02]  /*01a0*/  CS2R R12, SRZ ;  /* 0x00000000000c7805 */ /* 0x000fe4000001ff00 */
[----:B------:R-:W-:-:S07]  /*01b0*/  ISETP.NE.AND P0, PT, R2, RZ, PT ;  /* 0x000000ff0200720c */ /* 0x000fce0003f05270 */
[----:B0-----:R-:W-:Y:S06]  /*01c0*/  @!P1 BRA `(.L_x_12) ;  /* 0x0000000400489947 */ /* 0x001fec0003800000 */
[----:B------:R-:W0:Y:S01]  /*01d0*/  LDCU.64 UR4, c[0x0][0x3a0] ;  /* 0x00007400ff0477ac */ /* 0x000e220008000a00 */
[----:B------:R-:W-:Y:S02]  /*01e0*/  LOP3.LUT R10, R0, 0x7ffffff8, RZ, 0xc0, !PT ;  /* 0x7ffffff8000a7812 */ /* 0x000fe400078ec0ff */
[----:B------:R-:W-:Y:S01]  /*01f0*/  CS2R R12, SRZ ;  /* 0x00000000000c7805 */ /* 0x000fe2000001ff00 */
[----:B------:R-:W1:Y:S02]  /*0200*/  LDCU.64 UR8, c[0x0][0x3b0] ;  /* 0x00007600ff0877ac */ /* 0x000e640008000a00 */
[----:B------:R-:W-:Y:S01]  /*0210*/  IMAD.MOV R15, RZ, RZ, -R10 ;  /* 0x000000ffff0f7224 */ /* 0x000fe200078e0a0a */
[----:B0----5:R-:W-:Y:S02]  /*0220*/  IADD3 R8, P1, PT, R14, UR4, RZ ;  /* 0x000000040e087c10 */ /* 0x021fe4000ff3e0ff */
[----:B-1----:R-:W-:Y:S02]  /*0230*/  IADD3 R6, P3, PT, R11, UR8, RZ ;  /* 0x000000080b067c10 */ /* 0x002fe4000ff7e0ff */
[----:B------:R-:W-:-:S02]  /*0240*/  IADD3 R8, P2, PT, R8, 0x20, RZ ;  /* 0x0000002008087810 */ /* 0x000fc40007f5e0ff */
[----:B------:R-:W-:Y:S02]  /*0250*/  IADD3 R6, P4, PT, R6, 0x20, RZ ;  /* 0x0000002006067810 */ /* 0x000fe40007f9e0ff */
[----:B------:R-:W-:Y:S02]  /*0260*/  IADD3.X R9, PT, PT, RZ, UR5, RZ, P2, P1 ;  /* 0x00000005ff097c10 */ /* 0x000fe400097e24ff */
[----:B------:R-:W-:-:S09]  /*0270*/  IADD3.X R7, PT, PT, RZ, UR9, RZ, P4, P3 ;  /* 0x00000009ff077c10 */ /* 0x000fd2000a7e64ff */
.L_x_13:
[----:B------:R-:W2:Y:S04]  /*0280*/  LDG.E.64 R16, desc[UR6][R8.64+-0x20] ;  /* 0xffffe00608107981 */ /* 0x000ea8000c1e1b00 */
[----:B0-----:R-:W2:Y:S02]  /*0290*/  LDG.E.64 R18, desc[UR6][R6.64+-0x20] ;  /* 0xffffe00606127981 */ /* 0x001ea4000c1e1b00 */
[----:B--2---:R-:W-:-:S10]  /*02a0*/  DADD R16, R16, -R18 ;  /* 0x0000000010107229 */ /* 0x004fd40000000812 */
[----:B------:R-:W0:Y:S02]  /*02b0*/  F2F.F32.F64 R16, R16 ;  /* 0x0000001000107310 */ /* 0x000e240000301000 */
[----:B0-----:R-:W-:-:S06]  /*02c0*/  FMUL R22, R16, R16 ;  /* 0x0000001010167220 */ /* 0x001fcc0000400000 */
[----:B------:R-:W0:Y:S02]  /*02d0*/  F2F.F64.F32 R18, R22 ;  /* 0x0000001600127310 */ /* 0x000e240000201800 */
[----:B0-----:R-:W-:-:S07]  /*02e0*/  DADD R12, R18, R12 ;  /* 0x00000000120c7229 */ /* 0x001fce000000000c */
[----:B------:R0:W-:Y:S04]  /*02f0*/  STG.E.64 desc[UR6][R4.64], R12 ;  /* 0x0000000c04007986 */ /* 0x0001e8000c101b06 */
[----:B------:R-:W2:Y:S04]  /*0300*/  LDG.E.64 R18, desc[UR6][R8.64+-0x18] ;  /* 0xffffe80608127981 */ /* 0x000ea8000c1e1b00 */
[----:B------:R-:W2:Y:S02]  /*0310*/  LDG.E.64 R20, desc[UR6][R6.64+-0x18] ;  /* 0xffffe80606147981 */ /* 0x000ea4000c1e1b00 */
        /* <DEDUP_REMOVED lines=11> */
[----:B0-----:R-:W0:Y:S02]  /*03d0*/  F2F.F64.F32 R12, R25 ;  /* 0x00000019000c7310 */ /* 0x001e240000201800 */
[----:B0-----:R-:W-:-:S07]  /*03e0*/  DADD R12, R16, R12 ;  /* 0x00000000100c7229 */ /* 0x001fce000000000c */
[----:B------:R0:W-:Y:S04]  /*03f0*/  STG.E.64 desc[UR6][R4.64], R12 ;  /* 0x0000000c04007986 */ /* 0x0001e8000c101b06 */
[----:B------:R-:W2:Y:S04]  /*0400*/  LDG.E.64 R18, desc[UR6][R8.64+-0x8] ;  /* 0xfffff80608127981 */ /* 0x000ea8000c1e1b00 */
[----:B------:R-:W2:Y:S02]  /*0410*/  LDG.E.64 R22, desc[UR6][R6.64+-0x8] ;  /* 0xfffff80606167981 */ /* 0x000ea4000c1e1b00 */
[----:B--2---:R-:W-:-:S10]  /*0420*/  DADD R18, R18, -R22 ;  /* 0x0000000012127229 */ /* 0x004fd40000000816 */
[----:B------:R-:W2:Y:S02]  /*0430*/  F2F.F32.F64 R18, R18 ;  /* 0x0000001200127310 */ /* 0x000ea40000301000 */
[----:B--2---:R-:W-:-:S06]  /*0440*/  FMUL R24, R18, R18 ;  /* 0x0000001212187220 */ /* 0x004fcc0000400000 */
[----:B-1----:R-:W1:Y:S02]  /*0450*/  F2F.F64.F32 R16, R24 ;  /* 0x0000001800107310 */ /* 0x002e640000201800 */
        /* <DEDUP_REMOVED lines=26> */
[----:B------:R2:W3:Y:S04]  /*0600*/  LDG.E.64 R12, desc[UR6][R8.64+0x18] ;  /* 0x00001806080c7981 */ /* 0x0004e8000c1e1b00 */
[----:B------:R4:W3:Y:S01]  /*0610*/  LDG.E.64 R22, desc[UR6][R6.64+0x18] ;  /* 0x0000180606167981 */ /* 0x0008e2000c1e1b00 */
[----:B------:R-:W-:-:S04]  /*0620*/  IADD3 R15, PT, PT, R15, 0x8, RZ ;  /* 0x000000080f0f7810 */ /* 0x000fc80007ffe0ff */
[----:B------:R-:W-:Y:S02]  /*0630*/  ISETP.NE.AND P1, PT, R15, RZ, PT ;  /* 0x000000ff0f00720c */ /* 0x000fe40003f25270 */
[----:B--2---:R-:W-:Y:S02]  /*0640*/  IADD3 R8, P2, PT, R8, 0x40, RZ ;  /* 0x0000004008087810 */ /* 0x004fe40007f5e0ff */
[----:B----4-:R-:W-:-:S03]  /*0650*/  IADD3 R6, P3, PT, R6, 0x40, RZ ;  /* 0x0000004006067810 */ /* 0x010fc60007f7e0ff */
[----:B------:R-:W-:Y:S02]  /*0660*/  IMAD.X R9, RZ, RZ, R9, P2 ;  /* 0x000000ffff097224 */ /* 0x000fe400010e0609 */
[----:B------:R-:W-:Y:S01]  /*0670*/  IMAD.X R7, RZ, RZ, R7, P3 ;  /* 0x000000ffff077224 */ /* 0x000fe200018e0607 */
[----:B---3--:R-:W-:-:S10]  /*0680*/  DADD R22, R12, -R22 ;  /* 0x000000000c167229 */ /* 0x008fd40000000816 */
[----:B------:R-:W1:Y:S02]  /*0690*/  F2F.F32.F64 R22, R22 ;  /* 0x0000001600167310 */ /* 0x000e640000301000 */
[----:B-1----:R-:W-:-:S06]  /*06a0*/  FMUL R16, R22, R22 ;  /* 0x0000001616107220 */ /* 0x002fcc0000400000 */
[----:B------:R-:W1:Y:S02]  /*06b0*/  F2F.F64.F32 R12, R16 ;  /* 0x00000010000c7310 */ /* 0x000e640000201800 */
[----:B-1----:R-:W-:-:S07]  /*06c0*/  DADD R12, R18, R12 ;  /* 0x00000000120c7229 */ /* 0x002fce000000000c */
[----:B------:R0:W-:Y:S01]  /*06d0*/  STG.E.64 desc[UR6][R4.64], R12 ;  /* 0x0000000c04007986 */ /* 0x0001e2000c101b06 */
[----:B------:R-:W-:Y:S05]  /*06e0*/  @P1 BRA `(.L_x_13) ;  /* 0xfffffff800e41947 */ /* 0x000fea000383ffff */
.L_x_12:
[----:B------:R-:W-:Y:S05]  /*06f0*/  @!P0 BRA `(.L_x_11) ;  /* 0x0000000400308947 */ /* 0x000fea0003800000 */
[----:B------:R-:W1:Y:S01]  /*0700*/  LDCU.64 UR8, c[0x0][0x3b0] ;  /* 0x00007600ff0877ac */ /* 0x000e620008000a00 */
[----:B------:R-:W-:Y:S02]  /*0710*/  ISETP.GE.U32.AND P0, PT, R2, 0x4, PT ;  /* 0x000000040200780c */ /* 0x000fe40003f06070 */
[----:B------:R-:W-:Y:S01]  /*0720*/  LOP3.LUT P1, R0, R0, 0x3, RZ, 0xc0, !PT ;  /* 0x0000000300007812 */ /* 0x000fe2000782c0ff */
[----:B------:R-:W2:Y:S01]  /*0730*/  LDCU.64 UR4, c[0x0][0x3a0] ;  /* 0x00007400ff0477ac */ /* 0x000ea20008000a00 */
[----:B-1---5:R-:W-:Y:S02]  /*0740*/  IADD3 R8, P3, PT, R11, UR8, RZ ;  /* 0x000000080b087c10 */ /* 0x022fe4000ff7e0ff */
[----:B--2---:R-:W-:-:S03]  /*0750*/  IADD3 R6, P2, PT, R14, UR4, RZ ;  /* 0x000000040e067c10 */ /* 0x004fc6000ff5e0ff */
[----:B------:R-:W-:Y:S01]  /*0760*/  IMAD.X R9, RZ, RZ, UR9, P3 ;  /* 0x00000009ff097e24 */ /* 0x000fe200098e06ff */
[----:B------:R-:W-:-:S03]  /*0770*/  IADD3.X R7, PT, PT, RZ, UR5, RZ, P2, !PT ;  /* 0x00000005ff077c10 */ /* 0x000fc600097fe4ff */
[----:B------:R-:W-:Y:S06]  /*0780*/  @!P0 BRA `(.L_x_14) ;  /* 0x00000000008c8947 */ /* 0x000fec0003800000 */
[----:B------:R-:W-:-:S04]  /*0790*/  IMAD.WIDE.U32 R14, R10, 0x8, R6 ;  /* 0x000000080a0e7825 */ /* 0x000fc800078e0006 */
[----:B------:R-:W-:Y:S01]  /*07a0*/  IMAD.WIDE.U32 R16, R10, 0x8, R8 ;  /* 0x000000080a107825 */ /* 0x000fe200078e0008 */
[----:B0-----:R-:W2:Y:S04]  /*07b0*/  LDG.E.64 R18, desc[UR6][R14.64] ;  /* 0x000000060e127981 */ /* 0x001ea8000c1e1b00 */
[----:B------:R-:W2:Y:S02]  /*07c0*/  LDG.E.64 R20, desc[UR6][R16.64] ;  /* 0x0000000610147981 */ /* 0x000ea4000c1e1b00 */
        /* <DEDUP_REMOVED lines=23> */
[----:B------:R-:W2:Y:S01]  /*0940*/  LDG.E.64 R24, desc[UR6][R16.64+0x18] ;  /* 0x0000180610187981 */ /* 0x000ea2000c1e1b00 */
[----:B------:R-:W-:Y:S01]  /*0950*/  VIADD R10, R10, 0x4 ;  /* 0x000000040a0a7836 */ /* 0x000fe20000000000 */
[----:B--2---:R-:W-:-:S10]  /*0960*/  DADD R24, R12, -R24 ;  /* 0x000000000c187229 */ /* 0x004fd40000000818 */
[----:B------:R-:W0:Y:S02]  /*0970*/  F2F.F32.F64 R24, R24 ;  /* 0x0000001800187310 */ /* 0x000e240000301000 */
[----:B0-----:R-:W-:-:S06]  /*0980*/  FMUL R11, R24, R24 ;  /* 0x00000018180b7220 */ /* 0x001fcc0000400000 */
[----:B------:R-:W0:Y:S02]  /*0990*/  F2F.F64.F32 R12, R11 ;  /* 0x0000000b000c7310 */ /* 0x000e240000201800 */
[----:B0-----:R-:W-:-:S07]  /*09a0*/  DADD R12, R20, R12 ;  /* 0x00000000140c7229 */ /* 0x001fce000000000c */
[----:B------:R1:W-:Y:S04]  /*09b0*/  STG.E.64 desc[UR6][R4.64], R12 ;  /* 0x0000000c04007986 */ /* 0x0003e8000c101b06 */
.L_x_14:
[----:B------:R-:W-:Y:S05]  /*09c0*/  @!P1 BRA `(.L_x_11) ;  /* 0x00000000007c9947 */ /* 0x000fea0003800000 */
[----:B------:R-:W-:-:S13]  /*09d0*/  ISETP.NE.AND P0, PT, R0, 0x1, PT ;  /* 0x000000010000780c */ /* 0x000fda0003f05270 */
[----:B------:R-:W-:-:S04]  /*09e0*/  @P0 IMAD.WIDE.U32 R16, R10, 0x8, R6 ;  /* 0x000000080a100825 */ /* 0x000fc800078e0006 */
[----:B------:R-:W-:Y:S01]  /*09f0*/  @P0 IMAD.WIDE.U32 R14, R10, 0x8, R8 ;  /* 0x000000080a0e0825 */ /* 0x000fe200078e0008 */
[----:B01----:R-:W2:Y:S04]  /*0a00*/  @P0 LDG.E.64 R18, desc[UR6][R16.64] ;  /* 0x0000000610120981 */ /* 0x003ea8000c1e1b00 */
[----:B------:R-:W2:Y:S02]  /*0a10*/  @P0 LDG.E.64 R20, desc[UR6][R14.64] ;  /* 0x000000060e140981 */ /* 0x000ea4000c1e1b00 */
[----:B--2---:R-:W-:-:S10]  /*0a20*/  @P0 DADD R20, R18, -R20 ;  /* 0x0000000012140229 */ /* 0x004fd40000000814 */
[----:B------:R-:W0:Y:S02]  /*0a30*/  @P0 F2F.F32.F64 R20, R20 ;  /* 0x0000001400140310 */ /* 0x000e240000301000 */
[----:B0-----:R-:W-:-:S06]  /*0a40*/  @P0 FMUL R0, R20, R20 ;  /* 0x0000001414000220 */ /* 0x001fcc0000400000 */
[----:B------:R-:W0:Y:S02]  /*0a50*/  @P0 F2F.F64.F32 R18, R0 ;  /* 0x0000000000120310 */ /* 0x000e240000201800 */
[----:B0-----:R-:W-:-:S07]  /*0a60*/  @P0 DADD R18, R12, R18 ;  /* 0x000000000c120229 */ /* 0x001fce0000000012 */
[----:B------:R-:W-:Y:S04]  /*0a70*/  @P0 STG.E.64 desc[UR6][R4.64], R18 ;  /* 0x0000001204000986 */ /* 0x000fe8000c101b06 */
[----:B------:R-:W2:Y:S04]  /*0a80*/  @P0 LDG.E.64 R22, desc[UR6][R16.64+0x8] ;  /* 0x0000080610160981 */ /* 0x000ea8000c1e1b00 */
[----:B------:R-:W2:Y:S01]  /*0a90*/  @P0 LDG.E.64 R24, desc[UR6][R14.64+0x8] ;  /* 0x000008060e180981 */ /* 0x000ea2000c1e1b00 */
[----:B------:R-:W-:Y:S02]  /*0aa0*/  LOP3.LUT P1, RZ, R3, 0x8, RZ, 0xc0, !PT ;  /* 0x0000000803ff7812 */ /* 0x000fe4000782c0ff */
[----:B------:R-:W-:-:S11]  /*0ab0*/  @P0 IADD3 R10, PT, PT, R10, 0x2, RZ ;  /* 0x000000020a0a0810 */ /* 0x000fd60007ffe0ff */
[----:B------:R-:W-:-:S04]  /*0ac0*/  @P1 IMAD.WIDE.U32 R6, R10, 0x8, R6 ;  /* 0x000000080a061825 */ /* 0x000fc800078e0006 */
[----:B------:R-:W-:Y:S01]  /*0ad0*/  @P1 IMAD.WIDE.U32 R8, R10, 0x8, R8 ;  /* 0x000000080a081825 */ /* 0x000fe200078e0008 */
[----:B--2---:R-:W-:-:S10]  /*0ae0*/  @P0 DADD R22, R22, -R24 ;  /* 0x0000000016160229 */ /* 0x004fd40000000818 */
[----:B------:R-:W0:Y:S02]  /*0af0*/  @P0 F2F.F32.F64 R22, R22 ;  /* 0x0000001600160310 */ /* 0x000e240000301000 */
[----:B0-----:R-:W-:-:S06]  /*0b00*/  @P0 FMUL R24, R22, R22 ;  /* 0x0000001616180220 */ /* 0x001fcc0000400000 */
[----:B------:R-:W0:Y:S02]  /*0b10*/  @P0 F2F.F64.F32 R24, R24 ;  /* 0x0000001800180310 */ /* 0x000e240000201800 */
[----:B0-----:R-:W-:-:S07]  /*0b20*/  @P0 DADD R12, R18, R24 ;  /* 0x00000000120c0229 */ /* 0x001fce0000000018 */
[----:B------:R0:W-:Y:S04]  /*0b30*/  @P0 STG.E.64 desc[UR6][R4.64], R12 ;  /* 0x0000000c04000986 */ /* 0x0001e8000c101b06 */
[----:B------:R-:W2:Y:S04]  /*0b40*/  @P1 LDG.E.64 R6, desc[UR6][R6.64] ;  /* 0x0000000606061981 */ /* 0x000ea8000c1e1b00 */
[----:B------:R-:W2:Y:S02]  /*0b50*/  @P1 LDG.E.64 R8, desc[UR6][R8.64] ;  /* 0x0000000608081981 */ /* 0x000ea4000c1e1b00 */
[----:B--2---:R-:W-:-:S10]  /*0b60*/  @P1 DADD R2, R6, -R8 ;  /* 0x0000000006021229 */ /* 0x004fd40000000808 */
[----:B------:R-:W1:Y:S02]  /*0b70*/  @P1 F2F.F32.F64 R2, R2 ;  /* 0x0000000200021310 */ /* 0x000e640000301000 */
[----:B-1----:R-:W-:-:S06]  /*0b80*/  @P1 FMUL R10, R2, R2 ;  /* 0x00000002020a1220 */ /* 0x002fcc0000400000 */
[----:B------:R-:W0:Y:S02]  /*0b90*/  @P1 F2F.F64.F32 R10, R10 ;  /* 0x0000000a000a1310 */ /* 0x000e240000201800 */
[----:B0-----:R-:W-:-:S07]  /*0ba0*/  @P1 DADD R12, R12, R10 ;  /* 0x000000000c0c1229 */ /* 0x001fce000000000a */
[----:B------:R2:W-:Y:S04]  /*0bb0*/  @P1 STG.E.64 desc[UR6][R4.64], R12 ;  /* 0x0000000c04001986 */ /* 0x0005e8000c101b06 */
.L_x_11:
[----:B------:R-:W3:Y:S02]  /*0bc0*/  LDCU.U8 UR4, c[0x0][0x390] ;  /* 0x00007200ff0477ac */ /* 0x000ee40008000000 */
[----:B---3--:R-:W-:-:S06]  /*0bd0*/  UPRMT UR4, UR4, 0x8880, URZ ;  /* 0x0000888004047896 */ /* 0x008fcc00080000ff */
[----:B------:R-:W-:-:S13]  /*0be0*/  ISETP.NE.AND P0, PT, RZ, UR4, PT ;  /* 0x00000004ff007c0c */ /* 0x000fda000bf05270 */
[----:B------:R-:W-:Y:S05]  /*0bf0*/  @P0 EXIT ;  /* 0x000000000000094d */ /* 0x000fea0003800000 */
[----:B------:R-:W3:Y:S01]  /*0c00*/  MUFU.RSQ64H R3, R13 ;  /* 0x0000000d00037308 */ /* 0x000ee20000001c00 */
[----:B------:R-:W-:Y:S01]  /*0c10*/  VIADD R2, R13, 0xfcb00000 ;  /* 0xfcb000000d027836 */ /* 0x000fe20000000000 */
[----:B------:R-:W-:Y:S01]  /*0c20*/  MOV R9, 0x3fd80000 ;  /* 0x3fd8000000097802 */ /* 0x000fe20000000f00 */
[----:B------:R-:W-:Y:S01]  /*0c30*/  IMAD.MOV.U32 R8, RZ, RZ, 0x0 ;  /* 0x00000000ff087424 */ /* 0x000fe200078e00ff */
[----:B------:R-:W-:Y:S02]  /*0c40*/  BSSY.RECONVERGENT B0, `(.L_x_15) ;  /* 0x0000011000007945 */ /* 0x000fe40003800200 */
[----:B------:R-:W-:Y:S01]  /*0c50*/  ISETP.GE.U32.AND P0, PT, R2, 0x7ca00000, PT ;  /* 0x7ca000000200780c */ /* 0x000fe20003f06070 */
[----:B---3--:R-:W-:-:S08]  /*0c60*/  DMUL R6, R2, R2 ;  /* 0x0000000202067228 */ /* 0x008fd00000000000 */
[----:B------:R-:W-:-:S08]  /*0c70*/  DFMA R6, -R6, R12, 1 ;  /* 0x3ff000000606742b */ /* 0x000fd0000000010c */
[----:B------:R-:W-:Y:S02]  /*0c80*/  DFMA R8, R6, R8, 0.5 ;  /* 0x3fe000000608742b */ /* 0x000fe40000000008 */
[----:B------:R-:W-:-:S08]  /*0c90*/  DMUL R6, R2, R6 ;  /* 0x0000000602067228 */ /* 0x000fd00000000000 */
[----:B-----5:R-:W-:-:S08]  /*0ca0*/  DFMA R10, R8, R6, R2 ;  /* 0x00000006080a722b */ /* 0x020fd00000000002 */
[----:B------:R-:W-:Y:S02]  /*0cb0*/  DMUL R14, R10, R12 ;  /* 0x0000000c0a0e7228 */ /* 0x000fe40000000000 */
[----:B------:R-:W-:Y:S02]  /*0cc0*/  VIADD R9, R11, 0xfff00000 ;  /* 0xfff000000b097836 */ /* 0x000fe40000000000 */
[----:B------:R-:W-:-:S04]  /*0cd0*/  IMAD.MOV.U32 R8, RZ, RZ, R10 ;  /* 0x000000ffff087224 */ /* 0x000fc800078e000a */
[----:B------:R-:W-:-:S08]  /*0ce0*/  DFMA R16, R14, -R14, R12 ;  /* 0x8000000e0e10722b */ /* 0x000fd0000000000c */
[----:B------:R-:W-:Y:S01]  /*0cf0*/  DFMA R6, R16, R8, R14 ;  /* 0x000000081006722b */ /* 0x000fe2000000000e */
[----:B------:R-:W-:Y:S10]  /*0d00*/  @!P0 BRA `(.L_x_16) ;  /* 0x0000000000108947 */ /* 0x000ff40003800000 */
[----:B------:R-:W-:Y:S01]  /*0d10*/  MOV R6, R12 ;  /* 0x0000000c00067202 */ /* 0x000fe20000000f00 */
[----:B------:R-:W-:Y:S01]  /*0d20*/  IMAD.MOV.U32 R7, RZ, RZ, R13 ;  /* 0x000000ffff077224 */ /* 0x000fe200078e000d */
[----:B------:R-:W-:-:S07]  /*0d30*/  MOV R0, 0xd50 ;  /* 0x00000d5000007802 */ /* 0x000fce0000000f00 */
[----:B012---:R-:W-:Y:S05]  /*0d40*/  CALL.REL.NOINC `($__internal_1_$__cuda_sm20_dsqrt_rn_f64_mediumpath_v1) ;  /* 0x00000000000c7944 */ /* 0x007fea0003c00000 */
.L_x_16:
[----:B------:R-:W-:Y:S05]  /*0d50*/  BSYNC.RECONVERGENT B0 ;  /* 0x0000000000007941 */ /* 0x000fea0003800200 */
.L_x_15:
[----:B------:R-:W-:Y:S01]  /*0d60*/  STG.E.64 desc[UR6][R4.64], R6 ;  /* 0x0000000604007986 */ /* 0x000fe2000c101b06 */
[----:B------:R-:W-:Y:S05]  /*0d70*/  EXIT ;  /* 0x000000000000794d */ /* 0x000fea0003800000 */
        .weak           $__internal_1_$__cuda_sm20_dsqrt_rn_f64_mediumpath_v1
        .type           $__internal_1_$__cuda_sm20_dsqrt_rn_f64_mediumpath_v1,@function
        .size           $__internal_1_$__cuda_sm20_dsqrt_rn_f64_mediumpath_v1,(.L_x_49 - $__internal_1_$__cuda_sm20_dsqrt_rn_f64_mediumpath_v1)
$__internal_1_$__cuda_sm20_dsqrt_rn_f64_mediumpath_v1:
        /* <DEDUP_REMOVED lines=14> */
.L_x_18:
        /* <DEDUP_REMOVED lines=24> */
.L_x_20:
[----:B------:R-:W-:-:S11]  /*0fe0*/  DADD R2, R6, R6 ;  /* 0x0000000006027229 */ /* 0x000fd60000000006 */
.L_x_19:
[----:B------:R-:W-:Y:S05]  /*0ff0*/  BSYNC.RECONVERGENT B1 ;  /* 0x0000000000017941 */ /* 0x000fea0003800200 */
.L_x_17:
[----:B------:R-:W-:Y:S01]  /*1000*/  MOV R7, R3 ;  /* 0x0000000300077202 */ /* 0x000fe20000000f00 */
[----:B------:R-:W-:Y:S02]  /*1010*/  HFMA2 R3, -RZ, RZ, 0, 0 ;  /* 0x00000000ff037431 */ /* 0x000fe400000001ff */
[----:B------:R-:W-:Y:S02]  /*1020*/  IMAD.MOV.U32 R6, RZ, RZ, R2 ;  /* 0x000000ffff067224 */ /* 0x000fe400078e0002 */
[----:B------:R-:W-:-:S04]  /*1030*/  IMAD.MOV.U32 R2, RZ, RZ, R0 ;  /* 0x000000ffff027224 */ /* 0x000fc800078e0000 */
[----:B------:R-:W-:Y:S05]  /*1040*/  RET.REL.NODEC R2 `(l2distance_f64) ;  /* 0xffffffec02ec7950 */ /* 0x000fea0003c3ffff */
.L_x_21:
        /* <DEDUP_REMOVED lines=11> */
.L_x_49:


//--------------------- .text.l2distance_f32_const --------------------------
	.section	.text.l2distance_f32_const,"ax",@progbits
	.align	128
        .global         l2distance_f32_const
        .type           l2distance_f32_const,@function
        .size           l2distance_f32_const,(.L_x_50 - l2distance_f32_const)
        .other          l2distance_f32_const,@"STO_CUDA_ENTRY STV_DEFAULT"
l2distance_f32_const:
.text.l2distance_f32_const:
[----:B------:R-:W-:Y:S01]  /*0000*/  LDC R1, c[0x0][0x37c] ;  /* 0x0000df00ff017b82 */ /* 0x000fe20000000800 */
[----:B------:R-:W0:Y:S01]  /*0010*/  S2R R7, SR_CTAID.X ;  /* 0x0000000000077919 */ /* 0x000e220000002500 */
[----:B------:R-:W0:Y:S01]  /*0020*/  LDCU UR4, c[0x0][0x360] ;  /* 0x00006c00ff0477ac */ /* 0x000e220008000800 */
[----:B------:R-:W0:Y:S01]  /*0030*/  S2R R0, SR_TID.X ;  /* 0x0000000000007919 */ /* 0x000e220000002100 */
[----:B------:R-:W1:Y:S01]  /*0040*/  LDCU.64 UR6, c[0x0][0x388] ;  /* 0x00007100ff0677ac */ /* 0x000e620008000a00 */
[----:B0-----:R-:W-:-:S05]  /*0050*/  IMAD R7, R7, UR4, R0 ;  /* 0x0000000407077c24 */ /* 0x001fca000f8e0200 */
[----:B-1----:R-:W-:-:S13]  /*0060*/  ISETP.GE.AND P0, PT, R7, UR6, PT ;  /* 0x0000000607007c0c */ /* 0x002fda000bf06270 */
[----:B------:R-:W-:Y:S05]  /*0070*/  @P0 EXIT ;  /* 0x000000000000094d */ /* 0x000fea0003800000 */
[----:B------:R-:W0:Y:S01]  /*0080*/  LDC.64 R2, c[0x0][0x380] ;  /* 0x0000e000ff027b82 */ /* 0x000e220000000a00 */
[----:B------:R-:W1:Y:S01]  /*0090*/  LDCU.64 UR10, c[0x0][0x358] ;  /* 0x00006b00ff0a77ac */ /* 0x000e620008000a00 */
[----:B------:R-:W-:Y:S01]  /*00a0*/  CS2R R12, SRZ ;  /* 0x00000000000c7805 */ /* 0x000fe2000001ff00 */
[----:B------:R-:W-:-:S05]  /*00b0*/  USHF.R.S32.HI UR4, URZ, 0x2, UR7 ;  /* 0x00000002ff047899 */ /* 0x000fca0008011407 */
[----:B------:R-:W2:Y:S01]  /*00c0*/  LDC.64 R4, c[0x0][0x398] ;  /* 0x0000e600ff047b82 */ /* 0x000ea20000000a00 */
[----:B------:R-:W-:Y:S01]  /*00d0*/  UISETP.GE.AND UP0, UPT, UR4, 0x1, UPT ;  /* 0x000000010400788c */ /* 0x000fe2000bf06270 */
[----:B0-----:R-:W-:-:S04]  /*00e0*/  IMAD.WIDE R2, R7, 0x8, R2 ;  /* 0x0000000807027825 */ /* 0x001fc800078e0202 */
[----:B------:R-:W-:Y:S01]  /*00f0*/  IMAD R7, R7, 0x6, RZ ;  /* 0x0000000607077824 */ /* 0x000fe200078e02ff */
[----:B-1----:R0:W-:Y:S03]  /*0100*/  STG.E.64 desc[UR10][R2.64], RZ ;  /* 0x000000ff02007986 */ /* 0x0021e6000c101b0a */
[----:B--2---:R-:W-:Y:S01]  /*0110*/  IMAD.WIDE R4, R7, 0x4, R4 ;  /* 0x0000000407047825 */ /* 0x004fe200078e0204 */
[----:B------:R-:W-:Y:S06]  /*0120*/  BRA.U !UP0, `(.L_x_22) ;  /* 0x00000011082c7547 */ /* 0x000fec000b800000 */
[----:B------:R1:W5:Y:S01]  /*0130*/  LDG.E R4, desc[UR10][R4.64+0x4] ;  /* 0x0000040a04047981 */ /* 0x000362000c1e1900 */
[----:B------:R-:W-:Y:S01]  /*0140*/  UISETP.GE.U32.AND UP1, UPT, UR4, 0x10, UPT ;  /* 0x000000100400788c */ /* 0x000fe2000bf26070 */
[----:B------:R-:W-:Y:S01]  /*0150*/  HFMA2 R7, -RZ, RZ, 0, 0 ;  /* 0x00000000ff077431 */ /* 0x000fe200000001ff */
[----:B------:R-:W-:Y:S01]  /*0160*/  ULOP3.LUT UR7, UR4, 0xf, URZ, 0xc0, !UPT ;  /* 0x0000000f04077892 */ /* 0x000fe2000f8ec0ff */
[----:B------:R-:W-:-:S03]  /*0170*/  CS2R R12, SRZ ;  /* 0x00000000000c7805 */ /* 0x000fc6000001ff00 */
[----:B------:R-:W-:-:S03]  /*0180*/  UISETP.NE.AND UP0, UPT, UR7, URZ, UPT ;  /* 0x000000ff0700728c */ /* 0x000fc6000bf05270 */
[----:B-1----:R-:W-:Y:S08]  /*0190*/  BRA.U !UP1, `(.L_x_23) ;  /* 0x00000009090c7547 */ /* 0x002ff0000b800000 */
[----:B------:R-:W1:Y:S01]  /*01a0*/  LDCU.128 UR12, c[0x0][0x3a0] ;  /* 0x00007400ff0c77ac */ /* 0x000e620008000c00 */
[----:B------:R-:W-:Y:S01]  /*01b0*/  CS2R R12, SRZ ;  /* 0x00000000000c7805 */ /* 0x000fe2000001ff00 */
[----:B------:R-:W-:-:S04]  /*01c0*/  ULOP3.LUT UR8, UR4, 0x7ffffff0, URZ, 0xc0, !UPT ;  /* 0x7ffffff004087892 */ /* 0x000fc8000f8ec0ff */
[----:B------:R-:W-:Y:S02]  /*01d0*/  UIADD3 UR9, UPT, UPT, -UR8, URZ, URZ ;  /* 0x000000ff08097290 */ /* 0x000fe4000fffe1ff */
[----:B------:R-:W-:Y:S01]  /*01e0*/  MOV R7, UR8 ;  /* 0x0000000800077c02 */ /* 0x000fe20008000f00 */
[----:B-1----:R-:W-:Y:S01]  /*01f0*/  UIADD3 UR5, UP1, UPT, UR14, 0x20, URZ ;  /* 0x000000200e057890 */ /* 0x002fe2000ff3e0ff */
[----:B-----5:R-:W-:-:S03]  /*0200*/  IADD3 R10, P0, PT, R4, UR12, RZ ;  /* 0x0000000c040a7c10 */ /* 0x020fc6000ff1e0ff */
[----:B------:R-:W-:Y:S01]  /*0210*/  UIADD3.X UR6, UPT, UPT, URZ, UR15, URZ, UP1, !UPT ;  /* 0x0000000fff067290 */ /* 0x000fe20008ffe4ff */
[----:B------:R-:W-:Y:S02]  /*0220*/  IADD3 R10, P1, PT, R10, 0x20, RZ ;  /* 0x000000200a0a7810 */ /* 0x000fe40007f3e0ff */
[----:B------:R-:W-:Y:S02]  /*0230*/  MOV R8, UR5 ;  /* 0x0000000500087c02 */ /* 0x000fe40008000f00 */
[----:B------:R-:W-:Y:S02]  /*0240*/  IADD3.X R11, PT, PT, RZ, UR13, RZ, P1, P0 ;  /* 0x0000000dff0b7c10 */ /* 0x000fe40008fe04ff */
[----:B------:R-:W-:-:S07]  /*0250*/  MOV R9, UR6 ;  /* 0x0000000600097c02 */ /* 0x000fce0008000f00 */
.L_x_24:
[----:B------:R-:W2:Y:S04]  /*0260*/  LDG.E R0, desc[UR10][R10.64+-0x20] ;  /* 0xffffe00a0a007981 */ /* 0x000ea8000c1e1900 */
[----:B-1----:R-:W2:Y:S02]  /*0270*/  LDG.E R15, desc[UR10][R8.64+-0x20] ;  /* 0xffffe00a080f7981 */ /* 0x002ea4000c1e1900 */
[----:B--2---:R-:W-:-:S04]  /*0280*/  FADD R0, R0, -R15 ;  /* 0x8000000f00007221 */ /* 0x004fc80000000000 */
[----:B------:R-:W-:-:S04]  /*0290*/  FMUL R0, R0, R0 ;  /* 0x0000000000007220 */ /* 0x000fc80000400000 */
[----:B------:R-:W1:Y:S02]  /*02a0*/  F2F.F64.F32 R14, R0 ;  /* 0x00000000000e7310 */ /* 0x000e640000201800 */
[----:B-1----:R-:W-:-:S07]  /*02b0*/  DADD R14, R14, R12 ;  /* 0x000000000e0e7229 */ /* 0x002fce000000000c */
[----:B------:R1:W-:Y:S04]  /*02c0*/  STG.E.64 desc[UR10][R2.64], R14 ;  /* 0x0000000e02007986 */ /* 0x0003e8000c101b0a */
[----:B------:R-:W2:Y:S04]  /*02d0*/  LDG.E R6, desc[UR10][R10.64+-0x1c] ;  /* 0xffffe40a0a067981 */ /* 0x000ea8000c1e1900 */
[----:B------:R-:W2:Y:S02]  /*02e0*/  LDG.E R13, desc[UR10][R8.64+-0x1c] ;  /* 0xffffe40a080d7981 */ /* 0x000ea4000c1e1900 */
[----:B--2---:R-:W-:-:S04]  /*02f0*/  FADD R6, R6, -R13 ;  /* 0x8000000d06067221 */ /* 0x004fc80000000000 */
[----:B------:R-:W-:-:S04]  /*0300*/  FMUL R6, R6, R6 ;  /* 0x0000000606067220 */ /* 0x000fc80000400000 */
[----:B------:R-:W2:Y:S02]  /*0310*/  F2F.F64.F32 R12, R6 ;  /* 0x00000006000c7310 */ /* 0x000ea40000201800 */
[----:B--2---:R-:W-:-:S07]  /*0320*/  DADD R12, R14, R12 ;  /* 0x000000000e0c7229 */ /* 0x004fce000000000c */
[----:B------:R2:W-:Y:S04]  /*0330*/  STG.E.64 desc[UR10][R2.64], R12 ;  /* 0x0000000c02007986 */ /* 0x0005e8000c101b0a */
[----:B------:R-:W3:Y:S04]  /*0340*/  LDG.E R16, desc[UR10][R10.64+-0x18] ;  /* 0xffffe80a0a107981 */ /* 0x000ee8000c1e1900 */
[----:B------:R-:W3:Y:S02]  /*0350*/  LDG.E R17, desc[UR10][R8.64+-0x18] ;  /* 0xffffe80a08117981 */ /* 0x000ee4000c1e1900 */
[----:B---3--:R-:W-:-:S04]  /*0360*/  FADD R16, R16, -R17 ;  /* 0x8000001110107221 */ /* 0x008fc80000000000 */
[----:B------:R-:W-:-:S04]  /*0370*/  FMUL R16, R16, R16 ;  /* 0x0000001010107220 */ /* 0x000fc80000400000 */
[----:B-1----:R-:W1:Y:S02]  /*0380*/  F2F.F64.F32 R14, R16 ;  /* 0x00000010000e7310 */ /* 0x002e640000201800 */
[----:B-1----:R-:W-:-:S07]  /*0390*/  DADD R14, R12, R14 ;  /* 0x000000000c0e7229 */ /* 0x002fce000000000e */
[----:B------:R1:W-:Y:S04]  /*03a0*/  STG.E.64 desc[UR10][R2.64], R14 ;  /* 0x0000000e02007986 */ /* 0x0003e8000c101b0a */
[----:B------:R-:W3:Y:S04]  /*03b0*/  LDG.E R0, desc[UR10][R10.64+-0x14] ;  /* 0xffffec0a0a007981 */ /* 0x000ee8000c1e1900 */
[----:B------:R-:W3:Y:S02]  /*03c0*/  LDG.E R17, desc[UR10][R8.64+-0x14] ;  /* 0xffffec0a08117981 */ /* 0x000ee4000c1e1900 */
[----:B---3--:R-:W-:-:S04]  /*03d0*/  FADD R0, R0, -R17 ;  /* 0x8000001100007221 */ /* 0x008fc80000000000 */
[----:B------:R-:W-:-:S04]  /*03e0*/  FMUL R0, R0, R0 ;  /* 0x0000000000007220 */ /* 0x000fc80000400000 */
[----:B--2---:R-:W2:Y:S02]  /*03f0*/  F2F.F64.F32 R12, R0 ;  /* 0x00000000000c7310 */ /* 0x004ea40000201800 */
        /* <DEDUP_REMOVED lines=79> */
[----:B------:R3:W4:Y:S04]  /*08f0*/  LDG.E R0, desc[UR10][R10.64+0x1c] ;  /* 0x00001c0a0a007981 */ /* 0x000728000c1e1900 */
[----:B------:R5:W4:Y:S01]  /*0900*/  LDG.E R17, desc[UR10][R8.64+0x1c] ;  /* 0x00001c0a08117981 */ /* 0x000b22000c1e1900 */
[----:B------:R-:W-:-:S04]  /*0910*/  UIADD3 UR9, UPT, UPT, UR9, 0x10, URZ ;  /* 0x0000001009097890 */ /* 0x000fc8000fffe0ff */
[----:B------:R-:W-:Y:S01]  /*0920*/  UISETP.NE.AND UP1, UPT, UR9, URZ, UPT ;  /* 0x000000ff0900728c */ /* 0x000fe2000bf25270 */
[----:B---3--:R-:W-:Y:S02]  /*0930*/  IADD3 R10, P0, PT, R10, 0x40, RZ ;  /* 0x000000400a0a7810 */ /* 0x008fe40007f1e0ff */
[----:B-----5:R-:W-:Y:S02]  /*0940*/  IADD3 R8, P1, PT, R8, 0x40, RZ ;  /* 0x0000004008087810 */ /* 0x020fe40007f3e0ff */
[----:B------:R-:W-:Y:S02]  /*0950*/  IADD3.X R11, PT, PT, RZ, R11, RZ, P0, !PT ;  /* 0x0000000bff0b7210 */ /* 0x000fe400007fe4ff */
[----:B------:R-:W-:Y:S01]  /*0960*/  IADD3.X R9, PT, PT, RZ, R9, RZ, P1, !PT ;  /* 0x00000009ff097210 */ /* 0x000fe20000ffe4ff */
[----:B----4-:R-:W-:-:S04]  /*0970*/  FADD R0, R0, -R17 ;  /* 0x8000001100007221 */ /* 0x010fc80000000000 */
[----:B------:R-:W-:-:S04]  /*0980*/  FMUL R0, R0, R0 ;  /* 0x0000000000007220 */ /* 0x000fc80000400000 */
[----:B--2---:R-:W2:Y:S02]  /*0990*/  F2F.F64.F32 R12, R0 ;  /* 0x00000000000c7310 */ /* 0x004ea40000201800 */
[----:B--2---:R-:W-:-:S07]  /*09a0*/  DADD R12, R14, R12 ;  /* 0x000000000e0c7229 */ /* 0x004fce000000000c */
[----:B------:R1:W-:Y:S01]  /*09b0*/  STG.E.64 desc[UR10][R2.64], R12 ;  /* 0x0000000c02007986 */ /* 0x0003e2000c101b0a */
[----:B------:R-:W-:Y:S05]  /*09c0*/  BRA.U UP1, `(.L_x_24) ;  /* 0xfffffff901247547 */ /* 0x000fea000b83ffff */
.L_x_23:
[----:B------:R-:W-:Y:S05]  /*09d0*/  BRA.U !UP0, `(.L_x_22) ;  /* 0x0000000908007547 */ /* 0x000fea000b800000 */
[----:B------:R-:W2:Y:S01]  /*09e0*/  LDCU.64 UR8, c[0x0][0x3a0] ;  /* 0x00007400ff0877ac */ /* 0x000ea20008000a00 */
[----:B------:R-:W-:Y:S02]  /*09f0*/  UISETP.GE.U32.AND UP0, UPT, UR7, 0x8, UPT ;  /* 0x000000080700788c */ /* 0x000fe4000bf06070 */
[----:B------:R-:W-:-:S04]  /*0a00*/  ULOP3.LUT UR5, UR4, 0x7, URZ, 0xc0, !UPT ;  /* 0x0000000704057892 */ /* 0x000fc8000f8ec0ff */
[----:B------:R-:W-:Y:S01]  /*0a10*/  UISETP.NE.AND UP1, UPT, UR5, URZ, UPT ;  /* 0x000000ff0500728c */ /* 0x000fe2000bf25270 */
[----:B--2--5:R-:W-:-:S04]  /*0a20*/  IADD3 R8, P0, PT, R4, UR8, RZ ;  /* 0x0000000804087c10 */ /* 0x024fc8000ff1e0ff */
[----:B------:R-:W-:Y:S01]  /*0a30*/  IADD3.X R9, PT, PT, RZ, UR9, RZ, P0, !PT ;  /* 0x00000009ff097c10 */ /* 0x000fe200087fe4ff */
[----:B------:R-:W-:Y:S08]  /*0a40*/  BRA.U !UP0, `(.L_x_25) ;  /* 0x0000000108f07547 */ /* 0x000ff0000b800000 */
[----:B-1----:R-:W1:Y:S01]  /*0a50*/  LDC.64 R14, c[0x0][0x3a8] ;  /* 0x0000ea00ff0e7b82 */ /* 0x002e620000000a00 */
[----:B------:R-:W-:-:S05]  /*0a60*/  IMAD.WIDE.U32 R10, R7, 0x4, R8 ;  /* 0x00000004070a7825 */ /* 0x000fca00078e0008 */
[----:B------:R-:W2:Y:S01]  /*0a70*/  LDG.E R0, desc[UR10][R10.64] ;  /* 0x0000000a0a007981 */ /* 0x000ea2000c1e1900 */
[----:B-1----:R-:W-:-:S05]  /*0a80*/  IMAD.WIDE.U32 R14, R7, 0x4, R14 ;  /* 0x00000004070e7825 */ /* 0x002fca00078e000e */
[----:B------:R-:W2:Y:S02]  /*0a90*/  LDG.E R17, desc[UR10][R14.64] ;  /* 0x0000000a0e117981 */ /* 0x000ea4000c1e1900 */
        /* <DEDUP_REMOVED lines=47> */
[----:B------:R-:W4:Y:S04]  /*0d90*/  LDG.E R6, desc[UR10][R10.64+0x1c] ;  /* 0x00001c0a0a067981 */ /* 0x000f28000c1e1900 */
[----:B------:R-:W4:Y:S01]  /*0da0*/  LDG.E R19, desc[UR10][R14.64+0x1c] ;  /* 0x00001c0a0e137981 */ /* 0x000f22000c1e1900 */
[----:B------:R-:W-:Y:S01]  /*0db0*/  IADD3 R7, PT, PT, R7, 0x8, RZ ;  /* 0x0000000807077810 */ /* 0x000fe20007ffe0ff */
[----:B----4-:R-:W-:-:S04]  /*0dc0*/  FADD R6, R6, -R19 ;  /* 0x8000001306067221 */ /* 0x010fc80000000000 */
[----:B------:R-:W-:-:S04]  /*0dd0*/  FMUL R6, R6, R6 ;  /* 0x0000000606067220 */ /* 0x000fc80000400000 */
[----:B--2---:R-:W1:Y:S02]  /*0de0*/  F2F.F64.F32 R12, R6 ;  /* 0x00000006000c7310 */ /* 0x004e640000201800 */
[----:B-1----:R-:W-:-:S07]  /*0df0*/  DADD R12, R16, R12 ;  /* 0x00000000100c7229 */ /* 0x002fce000000000c */
[----:B------:R3:W-:Y:S04]  /*0e00*/  STG.E.64 desc[UR10][R2.64], R12 ;  /* 0x0000000c02007986 */ /* 0x0007e8000c101b0a */
.L_x_25:
[----:B------:R-:W-:Y:S05]  /*0e10*/  BRA.U !UP1, `(.L_x_22) ;  /* 0x0000000109f07547 */ /* 0x000fea000b800000 */
[----:B------:R-:W-:Y:S02]  /*0e20*/  UISETP.GE.U32.AND UP0, UPT, UR5, 0x4, UPT ;  /* 0x000000040500788c */ /* 0x000fe4000bf06070 */
[----:B------:R-:W-:-:S04]  /*0e30*/  ULOP3.LUT UR4, UR4, 0x3, URZ, 0xc0, !UPT ;  /* 0x0000000304047892 */ /* 0x000fc8000f8ec0ff */
[----:B------:R-:W-:-:S03]  /*0e40*/  UISETP.NE.AND UP1, UPT, UR4, URZ, UPT ;  /* 0x000000ff0400728c */ /* 0x000fc6000bf25270 */
[----:B------:R-:W-:Y:S08]  /*0e50*/  BRA.U !UP0, `(.L_x_26) ;  /* 0x0000000108807547 */ /* 0x000ff0000b800000 */
[----:B------:R-:W2:Y:S01]  /*0e60*/  LDC.64 R10, c[0x0][0x3a8] ;  /* 0x0000ea00ff0a7b82 */ /* 0x000ea20000000a00 */
[----:B------:R-:W-:-:S05]  /*0e70*/  IMAD.WIDE.U32 R8, R7, 0x4, R8 ;  /* 0x0000000407087825 */ /* 0x000fca00078e0008 */
[----:B------:R-:W4:Y:S01]  /*0e80*/  LDG.E R0, desc[UR10][R8.64] ;  /* 0x0000000a08007981 */ /* 0x000f22000c1e1900 */
[----:B--2---:R-:W-:-:S05]  /*0e90*/  IMAD.WIDE.U32 R10, R7, 0x4, R10 ;  /* 0x00000004070a7825 */ /* 0x004fca00078e000a */
[----:B-1----:R-:W4:Y:S02]  /*0ea0*/  LDG.E R15, desc[UR10][R10.64] ;  /* 0x0000000a0a0f7981 */ /* 0x002f24000c1e1900 */
[----:B----4-:R-:W-:-:S04]  /*0eb0*/  FADD R0, R0, -R15 ;  /* 0x8000000f00007221 */ /* 0x010fc80000000000 */
[----:B------:R-:W-:-:S04]  /*0ec0*/  FMUL R0, R0, R0 ;  /* 0x0000000000007220 */ /* 0x000fc80000400000 */
[----:B------:R-:W1:Y:S02]  /*0ed0*/  F2F.F64.F32 R14, R0 ;  /* 0x00000000000e7310 */ /* 0x000e640000201800 */
[----:B-1----:R-:W-:-:S07]  /*0ee0*/  DADD R14, R12, R14 ;  /* 0x000000000c0e7229 */ /* 0x002fce000000000e */
[----:B------:R1:W-:Y:S04]  /*0ef0*/  STG.E.64 desc[UR10][R2.64], R14 ;  /* 0x0000000e02007986 */ /* 0x0003e8000c101b0a */
[----:B------:R-:W2:Y:S04]  /*0f00*/  LDG.E R6, desc[UR10][R8.64+0x4] ;  /* 0x0000040a08067981 */ /* 0x000ea8000c1e1900 */
[----:B---3--:R-:W2:Y:S02]  /*0f10*/  LDG.E R13, desc[UR10][R10.64+0x4] ;  /* 0x0000040a0a0d7981 */ /* 0x008ea4000c1e1900 */
        /* <DEDUP_REMOVED lines=13> */
[----:B------:R-:W3:Y:S01]  /*0ff0*/  LDG.E R17, desc[UR10][R10.64+0xc] ;  /* 0x00000c0a0a117981 */ /* 0x000ee2000c1e1900 */
[----:B------:R-:W-:Y:S01]  /*1000*/  IADD3 R7, PT, PT, R7, 0x4, RZ ;  /* 0x0000000407077810 */ /* 0x000fe20007ffe0ff */
[----:B---3--:R-:W-:-:S04]  /*1010*/  FADD R0, R0, -R17 ;  /* 0x8000001100007221 */ /* 0x008fc80000000000 */
[----:B------:R-:W-:-:S04]  /*1020*/  FMUL R0, R0, R0 ;  /* 0x0000000000007220 */ /* 0x000fc80000400000 */
[----:B--2---:R-:W1:Y:S02]  /*1030*/  F2F.F64.F32 R12, R0 ;  /* 0x00000000000c7310 */ /* 0x004e640000201800 */
[----:B-1----:R-:W-:-:S07]  /*1040*/  DADD R12, R14, R12 ;  /* 0x000000000e0c7229 */ /* 0x002fce000000000c */
[----:B------:R4:W-:Y:S04]  /*1050*/  STG.E.64 desc[UR10][R2.64], R12 ;  /* 0x0000000c02007986 */ /* 0x0009e8000c101b0a */
.L_x_26:
[----:B------:R-:W-:Y:S05]  /*1060*/  BRA.U !UP1, `(.L_x_22) ;  /* 0x00000001095c7547 */ /* 0x000fea000b800000 */
[----:B------:R-:W2:Y:S01]  /*1070*/  LDC.64 R10, c[0x0][0x3a8] ;  /* 0x0000ea00ff0a7b82 */ /* 0x000ea20000000a00 */
[----:B------:R-:W-:Y:S01]  /*1080*/  MOV R5, RZ ;  /* 0x000000ff00057202 */ /* 0x000fe20000000f00 */
[----:B------:R-:W-:Y:S02]  /*1090*/  UIADD3 UR4, UPT, UPT, -UR4, URZ, URZ ;  /* 0x000000ff04047290 */ /* 0x000fe4000fffe1ff */
[----:B------:R-:W-:-:S03]  /*10a0*/  IMAD.WIDE.U32 R8, R7, 0x4, R4 ;  /* 0x0000000407087825 */ /* 0x000fc600078e0004 */
[----:B------:R-:W-:Y:S01]  /*10b0*/  IADD3 R6, P0, PT, R8, UR8, RZ ;  /* 0x0000000808067c10 */ /* 0x000fe2000ff1e0ff */
[----:B--2---:R-:W-:-:S03]  /*10c0*/  IMAD.WIDE.U32 R4, R7, 0x4, R10 ;  /* 0x0000000407047825 */ /* 0x004fc600078e000a */
[----:B------:R-:W-:Y:S02]  /*10d0*/  IADD3.X R7, PT, PT, R9, UR9, RZ, P0, !PT ;  /* 0x0000000909077c10 */ /* 0x000fe400087fe4ff */
[----:B------:R-:W-:Y:S02]  /*10e0*/  MOV R8, R4 ;  /* 0x0000000400087202 */ /* 0x000fe40000000f00 */
[----:B------:R-:W-:-:S07]  /*10f0*/  MOV R9, R5 ;  /* 0x0000000500097202 */ /* 0x000fce0000000f00 */
.L_x_27:
[----:B--2---:R2:W5:Y:S04]  /*1100*/  LDG.E R0, desc[UR10][R6.64] ;  /* 0x0000000a06007981 */ /* 0x004568000c1e1900 */
[----:B------:R0:W5:Y:S01]  /*1110*/  LDG.E R5, desc[UR10][R8.64] ;  /* 0x0000000a08057981 */ /* 0x000162000c1e1900 */
[----:B------:R-:W-:-:S04]  /*1120*/  UIADD3 UR4, UPT, UPT, UR4, 0x1, URZ ;  /* 0x0000000104047890 */ /* 0x000fc8000fffe0ff */
[----:B------:R-:W-:Y:S01]  /*1130*/  UISETP.NE.AND UP0, UPT, UR4, URZ, UPT ;  /* 0x000000ff0400728c */ /* 0x000fe2000bf05270 */
[----:B--2---:R-:W-:Y:S02]  /*1140*/  IADD3 R6, P1, PT, R6, 0x4, RZ ;  /* 0x0000000406067810 */ /* 0x004fe40007f3e0ff */
[----:B0-----:R-:W-:Y:S02]  /*1150*/  IADD3 R8, P0, PT, R8, 0x4, RZ ;  /* 0x0000000408087810 */ /* 0x001fe40007f1e0ff */
[----:B------:R-:W-:Y:S02]  /*1160*/  IADD3.X R7, PT, PT, RZ, R7, RZ, P1, !PT ;  /* 0x00000007ff077210 */ /* 0x000fe40000ffe4ff */
[----:B------:R-:W-:Y:S01]  /*1170*/  IADD3.X R9, PT, PT, RZ, R9, RZ, P0, !PT ;  /* 0x00000009ff097210 */ /* 0x000fe200007fe4ff */
[----:B-----5:R-:W-:-:S04]  /*1180*/  FADD R0, R0, -R5 ;  /* 0x8000000500007221 */ /* 0x020fc80000000000 */
[----:B------:R-:W-:-:S06]  /*1190*/  FMUL R4, R0, R0 ;  /* 0x0000000000047220 */ /* 0x000fcc0000400000 */
[----:B------:R-:W1:Y:S02]  /*11a0*/  F2F.F64.F32 R4, R4 ;  /* 0x0000000400047310 */ /* 0x000e640000201800 */
[----:B-1-34-:R-:W-:-:S07]  /*11b0*/  DADD R12, R4, R12 ;  /* 0x00000000040c7229 */ /* 0x01afce000000000c */
[----:B------:R2:W-:Y:S01]  /*11c0*/  STG.E.64 desc[UR10][R2.64], R12 ;  /* 0x0000000c02007986 */ /* 0x0005e2000c101b0a */
[----:B------:R-:W-:Y:S05]  /*11d0*/  BRA.U UP0, `(.L_x_27) ;  /* 0xfffffffd00c87547 */ /* 0x000fea000b83ffff */
.L_x_22:
[----:B------:R-:W0:Y:S02]  /*11e0*/  LDCU.U8 UR4, c[0x0][0x390] ;  /* 0x00007200ff0477ac */ /* 0x000e240008000000 */
[----:B0-----:R-:W-:-:S06]  /*11f0*/  UPRMT UR4, UR4, 0x8880, URZ ;  /* 0x0000888004047896 */ /* 0x001fcc00080000ff */
[----:B------:R-:W-:-:S13]  /*1200*/  ISETP.NE.AND P0, PT, RZ, UR4, PT ;  /* 0x00000004ff007c0c */ /* 0x000fda000bf05270 */
[----:B------:R-:W-:Y:S05]  /*1210*/  @P0 EXIT ;  /* 0x000000000000094d */ /* 0x000fea0003800000 */
[----:B------:R-:W0:Y:S01]  /*1220*/  MUFU.RSQ64H R5, R13 ;  /* 0x0000000d00057308 */ /* 0x000e220000001c00 */
[----:B-----5:R-:W-:Y:S01]  /*1230*/  IADD3 R4, PT, PT, R13, -0x3500000, RZ ;  /* 0xfcb000000d047810 */ /* 0x020fe20007ffe0ff */
[----:B------:R-:W-:Y:S01]  /*1240*/  HFMA2 R9, -RZ, RZ, 1.9609375, 0 ;  /* 0x3fd80000ff097431 */ /* 0x000fe200000001ff */
[----:B------:R-:W-:Y:S01]  /*1250*/  MOV R8, 0x0 ;  /* 0x0000000000087802 */ /* 0x000fe20000000f00 */
[----:B------:R-:W-:Y:S01]  /*1260*/  BSSY.RECONVERGENT B0, `(.L_x_28) ;  /* 0x0000011000007945 */ /* 0x000fe20003800200 */
[----:B------:R-:W-:Y:S02]  /*1270*/  ISETP.GE.U32.AND P0, PT, R4, 0x7ca00000, PT ;  /* 0x7ca000000400780c */ /* 0x000fe40003f06070 */
[----:B0-----:R-:W-:-:S08]  /*1280*/  DMUL R6, R4, R4 ;  /* 0x0000000404067228 */ /* 0x001fd00000000000 */
[----:B------:R-:W-:-:S08]  /*1290*/  DFMA R6, -R6, R12, 1 ;  /* 0x3ff000000606742b */ /* 0x000fd0000000010c */
[----:B------:R-:W-:Y:S02]  /*12a0*/  DFMA R8, R6, R8, 0.5 ;  /* 0x3fe000000608742b */ /* 0x000fe40000000008 */
[----:B------:R-:W-:-:S08]  /*12b0*/  DMUL R6, R4, R6 ;  /* 0x0000000604067228 */ /* 0x000fd00000000000 */
[----:B------:R-:W-:-:S08]  /*12c0*/  DFMA R10, R8, R6, R4 ;  /* 0x00000006080a722b */ /* 0x000fd00000000004 */
[----:B-1--4-:R-:W-:Y:S02]  /*12d0*/  DMUL R14, R10, R12 ;  /* 0x0000000c0a0e7228 */ /* 0x012fe40000000000 */
[----:B------:R-:W-:Y:S02]  /*12e0*/  IADD3 R9, PT, PT, R11, -0x100000, RZ ;  /* 0xfff000000b097810 */ /* 0x000fe40007ffe0ff */
[----:B------:R-:W-:-:S04]  /*12f0*/  MOV R8, R10 ;  /* 0x0000000a00087202 */ /* 0x000fc80000000f00 */
[----:B---3--:R-:W-:-:S08]  /*1300*/  DFMA R16, R14, -R14, R12 ;  /* 0x8000000e0e10722b */ /* 0x008fd0000000000c */
[----:B------:R-:W-:Y:S01]  /*1310*/  DFMA R6, R16, R8, R14 ;  /* 0x000000081006722b */ /* 0x000fe2000000000e */
[----:B------:R-:W-:Y:S10]  /*1320*/  @!P0 BRA `(.L_x_29) ;  /* 0x0000000000108947 */ /* 0x000ff40003800000 */
[----:B------:R-:W-:Y:S02]  /*1330*/  MOV R6, R12 ;  /* 0x0000000c00067202 */ /* 0x000fe40000000f00 */
[----:B------:R-:W-:Y:S02]  /*1340*/  MOV R7, R13 ;  /* 0x0000000d00077202 */ /* 0x000fe40000000f00 */
[----:B------:R-:W-:-:S07]  /*1350*/  MOV R0, 0x1370 ;  /* 0x0000137000007802 */ /* 0x000fce0000000f00 */
[----:B--2---:R-:W-:Y:S05]  /*1360*/  CALL.REL.NOINC `($__internal_2_$__cuda_sm20_dsqrt_rn_f64_mediumpath_v1) ;  /* 0x00000000000c7944 */ /* 0x004fea0003c00000 */
.L_x_29:
[----:B------:R-:W-:Y:S05]  /*1370*/  BSYNC.RECONVERGENT B0 ;  /* 0x0000000000007941 */ /* 0x000fea0003800200 */
.L_x_28:
[----:B------:R-:W-:Y:S01]  /*1380*/  STG.E.64 desc[UR10][R2.64], R6 ;  /* 0x0000000602007986 */ /* 0x000fe2000c101b0a */
[----:B------:R-:W-:Y:S05]  /*1390*/  EXIT ;  /* 0x000000000000794d */ /* 0x000fea0003800000 */
        .weak           $__internal_2_$__cuda_sm20_dsqrt_rn_f64_mediumpath_v1
        .type           $__internal_2_$__cuda_sm20_dsqrt_rn_f64_mediumpath_v1,@function
        .size           $__internal_2_$__cuda_sm20_dsqrt_rn_f64_mediumpath_v1,(.L_x_50 - $__internal_2_$__cuda_sm20_dsqrt_rn_f64_mediumpath_v1)
$__internal_2_$__cuda_sm20_dsqrt_rn_f64_mediumpath_v1:
[----:B------:R-:W-:Y:S01]  /*13a0*/  ISETP.GE.U32.AND P0, PT, R4, -0x3400000, PT ;  /* 0xfcc000000400780c */ /* 0x000fe20003f06070 */
[----:B------:R-:W-:Y:S01]  /*13b0*/  BSSY.RECONVERGENT B1, `(.L_x_30) ;  /* 0x0000026000017945 */ /* 0x000fe20003800200 */
[----:B------:R-:W-:Y:S02]  /*13c0*/  MOV R8, R10 ;  /* 0x0000000a00087202 */ /* 0x000fe40000000f00 */
[----:B------:R-:W-:Y:S02]  /*13d0*/  MOV R4, R16 ;  /* 0x0000001000047202 */ /* 0x000fe40000000f00 */
[----:B------:R-:W-:-:S07]  /*13e0*/  MOV R5, R17 ;  /* 0x0000001100057202 */ /* 0x000fce0000000f00 */
[----:B------:R-:W-:Y:S05]  /*13f0*/  @!P0 BRA `(.L_x_31) ;  /* 0x0000000000208947 */ /* 0x000fea0003800000 */
[----:B------:R-:W-:-:S10]  /*1400*/  DFMA.RM R4, R4, R8, R14 ;  /* 0x000000080404722b */ /* 0x000fd4000000400e */
[----:B------:R-:W-:-:S04]  /*1410*/  IADD3 R8, P0, PT, R4, 0x1, RZ ;  /* 0x0000000104087810 */ /* 0x000fc80007f1e0ff */
[----:B------:R-:W-:-:S06]  /*1420*/  IADD3.X R9, PT, PT, RZ, R5, RZ, P0, !PT ;  /* 0x00000005ff097210 */ /* 0x000fcc00007fe4ff */
[----:B------:R-:W-:-:S08]  /*1430*/  DFMA.RP R6, -R4, R8, R6 ;  /* 0x000000080406722b */ /* 0x000fd00000008106 */
[----:B------:R-:W-:-:S06]  /*1440*/  DSETP.GT.AND P0, PT, R6, RZ, PT ;  /* 0x000000ff0600722a */ /* 0x000fcc0003f04000 */
[----:B------:R-:W-:Y:S02]  /*1450*/  FSEL R4, R8, R4, P0 ;  /* 0x0000000408047208 */ /* 0x000fe40000000000 */
[----:B------:R-:W-:Y:S01]  /*1460*/  FSEL R5, R9, R5, P0 ;  /* 0x0000000509057208 */ /* 0x000fe20000000000 */
[----:B------:R-:W-:Y:S06]  /*1470*/  BRA `(.L_x_32) ;  /* 0x0000000000647947 */ /* 0x000fec0003800000 */
.L_x_31:
[----:B------:R-:W-:-:S14]  /*1480*/  DSETP.NE.AND P0, PT, R6, RZ, PT ;  /* 0x000000ff0600722a */ /* 0x000fdc0003f05000 */
[----:B------:R-:W-:Y:S05]  /*1490*/  @!P0 BRA `(.L_x_33) ;  /* 0x0000000000588947 */ /* 0x000fea0003800000 */
[----:B------:R-:W-:-:S13]  /*14a0*/  ISETP.GE.AND P0, PT, R7, RZ, PT ;  /* 0x000000ff0700720c */ /* 0x000fda0003f06270 */
[----:B------:R-:W-:Y:S02]  /*14b0*/  @!P0 MOV R4, 0x0 ;  /* 0x0000000000048802 */ /* 0x000fe40000000f00 */
[----:B------:R-:W-:Y:S01]  /*14c0*/  @!P0 MOV R5, 0xfff80000 ;  /* 0xfff8000000058802 */ /* 0x000fe20000000f00 */
[----:B------:R-:W-:Y:S06]  /*14d0*/  @!P0 BRA `(.L_x_32) ;  /* 0x00000000004c8947 */ /* 0x000fec0003800000 */
[----:B------:R-:W-:-:S13]  /*14e0*/  ISETP.GT.AND P0, PT, R7, 0x7fefffff, PT ;  /* 0x7fefffff0700780c */ /* 0x000fda0003f04270 */
[----:B------:R-:W-:Y:S05]  /*14f0*/  @P0 BRA `(.L_x_33) ;  /* 0x0000000000400947 */ /* 0x000fea0003800000 */
[----:B------:R-:W-:Y:S01]  /*1500*/  DMUL R4, R6, 8.11296384146066816958e+31 ;  /* 0x4690000006047828 */ /* 0x000fe20000000000 */
[----:B------:R-:W-:Y:S01]  /*1510*/  HFMA2 R11, -RZ, RZ, 1.9609375, 0 ;  /* 0x3fd80000ff0b7431 */ /* 0x000fe200000001ff */
        /* <DEDUP_REMOVED lines=9> */
[----:B------:R-:W-:-:S06]  /*15b0*/  IADD3 R9, PT, PT, R9, -0x100000, RZ ;  /* 0xfff0000009097810 */ /* 0x000fcc0007ffe0ff */
[----:B------:R-:W-:-:S08]  /*15c0*/  DFMA R10, R6, -R6, R4 ;  /* 0x80000006060a722b */ /* 0x000fd00000000004 */
[----:B------:R-:W-:-:S10]  /*15d0*/  DFMA R4, R8, R10, R6 ;  /* 0x0000000a0804722b */ /* 0x000fd40000000006 */
[----:B------:R-:W-:Y:S01]  /*15e0*/  IADD3 R5, PT, PT, R5, -0x3500000, RZ ;  /* 0xfcb0000005057810 */ /* 0x000fe20007ffe0ff */
[----:B------:R-:W-:Y:S06]  /*15f0*/  BRA `(.L_x_32) ;  /* 0x0000000000047947 */ /* 0x000fec0003800000 */
.L_x_33:
[----:B------:R-:W-:-:S11]  /*1600*/  DADD R4, R6, R6 ;  /* 0x0000000006047229 */ /* 0x000fd60000000006 */
.L_x_32:
[----:B------:R-:W-:Y:S05]  /*1610*/  BSYNC.RECONVERGENT B1 ;  /* 0x0000000000017941 */ /* 0x000fea0003800200 */
.L_x_30:
[----:B------:R-:W-:Y:S01]  /*1620*/  MOV R7, R5 ;  /* 0x0000000500077202 */ /* 0x000fe20000000f00 */
[----:B------:R-:W-:Y:S01]  /*1630*/  HFMA2 R5, -RZ, RZ, 0, 0 ;  /* 0x00000000ff057431 */ /* 0x000fe200000001ff */
[----:B------:R-:W-:Y:S02]  /*1640*/  MOV R6, R4 ;  /* 0x0000000400067202 */ /* 0x000fe40000000f00 */
[----:B------:R-:W-:-:S04]  /*1650*/  MOV R4, R0 ;  /* 0x0000000000047202 */ /* 0x000fc80000000f00 */
[----:B------:R-:W-:Y:S05]  /*1660*/  RET.REL.NODEC R4 `(l2distance_f32_const) ;  /* 0xffffffe804647950 */ /* 0x000fea0003c3ffff */
.L_x_34:
        /* <DEDUP_REMOVED lines=9> */
.L_x_50:


//--------------------- .text.l2distance_f32      --------------------------
	.section	.text.l2distance_f32,"ax",@progbits
	.align	128
        .global         l2distance_f32
        .type           l2distance_f32,@function
        .size           l2distance_f32,(.L_x_51 - l2distance_f32)
        .other          l2distance_f32,@"STO_CUDA_ENTRY STV_DEFAULT"
l2distance_f32:
.text.l2distance_f32:
        /* <DEDUP_REMOVED lines=10> */
[----:B------:R-:W-:-:S06]  /*00a0*/  USHF.R.S32.HI UR4, URZ, 0x2, UR7 ;  /* 0x00000002ff047899 */ /* 0x000fcc0008011407 */
[----:B------:R-:W2:Y:S01]  /*00b0*/  LDC.64 R6, c[0x0][0x398] ;  /* 0x0000e600ff067b82 */ /* 0x000ea20000000a00 */
[----:B------:R-:W-:-:S07]  /*00c0*/  UISETP.GE.AND UP0, UPT, UR4, 0x1, UPT ;  /* 0x000000010400788c */ /* 0x000fce000bf06270 */
[----:B------:R-:W3:Y:S01]  /*00d0*/  LDC.64 R8, c[0x0][0x3a8] ;  /* 0x0000ea00ff087b82 */ /* 0x000ee20000000a00 */
[----:B0-----:R-:W-:-:S04]  /*00e0*/  IMAD.WIDE R2, R5, 0x8, R2 ;  /* 0x0000000805027825 */ /* 0x001fc800078e0202 */
[----:B------:R-:W-:Y:S01]  /*00f0*/  IMAD R5, R5, 0x6, RZ ;  /* 0x0000000605057824 */ /* 0x000fe200078e02ff */
[----:B-1----:R0:W-:Y:S03]  /*0100*/  STG.E.64 desc[UR8][R2.64], RZ ;  /* 0x000000ff02007986 */ /* 0x0021e6000c101b08 */
[----:B--2---:R-:W-:-:S04]  /*0110*/  IMAD.WIDE R6, R5, 0x4, R6 ;  /* 0x0000000405067825 */ /* 0x004fc800078e0206 */
[----:B---3--:R-:W-:Y:S01]  /*0120*/  IMAD.WIDE R8, R5, 0x4, R8 ;  /* 0x0000000405087825 */ /* 0x008fe200078e0208 */
[----:B------:R-:W-:Y:S01]  /*0130*/  CS2R R4, SRZ ;  /* 0x0000000000047805 */ /* 0x000fe2000001ff00 */
[----:B0-----:R-:W-:Y:S06]  /*0140*/  BRA.U !UP0, `(.L_x_35) ;  /* 0x0000001108347547 */ /* 0x001fec000b800000 */
[----:B------:R0:W5:Y:S04]  /*0150*/  LDG.E R6, desc[UR8][R6.64+0x4] ;  /* 0x0000040806067981 */ /* 0x000168000c1e1900 */
[----:B------:R0:W5:Y:S01]  /*0160*/  LDG.E R8, desc[UR8][R8.64+0x4] ;  /* 0x0000040808087981 */ /* 0x000162000c1e1900 */
[----:B------:R-:W-:Y:S01]  /*0170*/  UISETP.GE.U32.AND UP1, UPT, UR4, 0x10, UPT ;  /* 0x000000100400788c */ /* 0x000fe2000bf26070 */
[----:B------:R-:W-:Y:S01]  /*0180*/  HFMA2 R11, -RZ, RZ, 0, 0 ;  /* 0x00000000ff0b7431 */ /* 0x000fe200000001ff */
[----:B------:R-:W-:Y:S01]  /*0190*/  ULOP3.LUT UR5, UR4, 0xf, URZ, 0xc0, !UPT ;  /* 0x0000000f04057892 */ /* 0x000fe2000f8ec0ff */
[----:B------:R-:W-:-:S03]  /*01a0*/  CS2R R4, SRZ ;  /* 0x0000000000047805 */ /* 0x000fc6000001ff00 */
[----:B------:R-:W-:-:S03]  /*01b0*/  UISETP.NE.AND UP0, UPT, UR5, URZ, UPT ;  /* 0x000000ff0500728c */ /* 0x000fc6000bf05270 */
[----:B0-----:R-:W-:Y:S08]  /*01c0*/  BRA.U !UP1, `(.L_x_36) ;  /* 0x00000009090c7547 */ /* 0x001ff0000b800000 */
[----:B------:R-:W0:Y:S01]  /*01d0*/  LDCU.64 UR10, c[0x0][0x3a0] ;  /* 0x00007400ff0a77ac */ /* 0x000e220008000a00 */
[----:B------:R-:W-:Y:S01]  /*01e0*/  CS2R R4, SRZ ;  /* 0x0000000000047805 */ /* 0x000fe2000001ff00 */
[----:B------:R-:W1:Y:S01]  /*01f0*/  LDCU.64 UR12, c[0x0][0x3b0] ;  /* 0x00007600ff0c77ac */ /* 0x000e620008000a00 */
[----:B------:R-:W-:-:S04]  /*0200*/  ULOP3.LUT UR6, UR4, 0x7ffffff0, URZ, 0xc0, !UPT ;  /* 0x7ffffff004067892 */ /* 0x000fc8000f8ec0ff */
[----:B------:R-:W-:Y:S02]  /*0210*/  UIADD3 UR7, UPT, UPT, -UR6, URZ, URZ ;  /* 0x000000ff06077290 */ /* 0x000fe4000fffe1ff */
[----:B------:R-:W-:Y:S02]  /*0220*/  MOV R11, UR6 ;  /* 0x00000006000b7c02 */ /* 0x000fe40008000f00 */
[----:B0----5:R-:W-:Y:S02]  /*0230*/  IADD3 R12, P0, PT, R6, UR10, RZ ;  /* 0x0000000a060c7c10 */ /* 0x021fe4000ff1e0ff */
[----:B-1----:R-:W-:Y:S02]  /*0240*/  IADD3 R14, P2, PT, R8, UR12, RZ ;  /* 0x0000000c080e7c10 */ /* 0x002fe4000ff5e0ff */
[----:B------:R-:W-:Y:S02]  /*0250*/  IADD3 R12, P1, PT, R12, 0x20, RZ ;  /* 0x000000200c0c7810 */ /* 0x000fe40007f3e0ff */
[----:B------:R-:W-:-:S02]  /*0260*/  IADD3 R14, P3, PT, R14, 0x20, RZ ;  /* 0x000000200e0e7810 */ /* 0x000fc40007f7e0ff */
[----:B------:R-:W-:Y:S02]  /*0270*/  IADD3.X R13, PT, PT, RZ, UR11, RZ, P1, P0 ;  /* 0x0000000bff0d7c10 */ /* 0x000fe40008fe04ff */
[----:B------:R-:W-:-:S09]  /*0280*/  IADD3.X R15, PT, PT, RZ, UR13, RZ, P3, P2 ;  /* 0x0000000dff0f7c10 */ /* 0x000fd20009fe44ff */
.L_x_37:
[----:B------:R-:W2:Y:S04]  /*0290*/  LDG.E R0, desc[UR8][R12.64+-0x20] ;  /* 0xffffe0080c007981 */ /* 0x000ea8000c1e1900 */
[----:B0-----:R-:W2:Y:S02]  /*02a0*/  LDG.E R17, desc[UR8][R14.64+-0x20] ;  /* 0xffffe0080e117981 */ /* 0x001ea4000c1e1900 */
[----:B--2---:R-:W-:-:S04]  /*02b0*/  FADD R0, R0, -R17 ;  /* 0x8000001100007221 */ /* 0x004fc80000000000 */
[----:B------:R-:W-:-:S04]  /*02c0*/  FMUL R0, R0, R0 ;  /* 0x0000000000007220 */ /* 0x000fc80000400000 */
[----:B------:R-:W0:Y:S02]  /*02d0*/  F2F.F64.F32 R16, R0 ;  /* 0x0000000000107310 */ /* 0x000e240000201800 */
[----:B0-----:R-:W-:-:S07]  /*02e0*/  DADD R16, R16, R4 ;  /* 0x0000000010107229 */ /* 0x001fce0000000004 */
[----:B------:R0:W-:Y:S04]  /*02f0*/  STG.E.64 desc[UR8][R2.64], R16 ;  /* 0x0000001002007986 */ /* 0x0001e8000c101b08 */
[----:B------:R-:W2:Y:S04]  /*0300*/  LDG.E R4, desc[UR8][R12.64+-0x1c] ;  /* 0xffffe4080c047981 */ /* 0x000ea8000c1e1900 */
        /* <DEDUP_REMOVED lines=10> */
[----:B0-----:R-:W0:Y:S02]  /*03b0*/  F2F.F64.F32 R16, R18 ;  /* 0x0000001200107310 */ /* 0x001e240000201800 */
[----:B0-----:R-:W-:-:S07]  /*03c0*/  DADD R16, R4, R16 ;  /* 0x0000000004107229 */ /* 0x001fce0000000010 */
[----:B------:R0:W-:Y:S04]  /*03d0*/  STG.E.64 desc[UR8][R2.64], R16 ;  /* 0x0000001002007986 */ /* 0x0001e8000c101b08 */
[----:B------:R-:W2:Y:S04]  /*03e0*/  LDG.E R0, desc[UR8][R12.64+-0x14] ;  /* 0xffffec080c007981 */ /* 0x000ea8000c1e1900 */
[----:B------:R-:W2:Y:S02]  /*03f0*/  LDG.E R19, desc[UR8][R14.64+-0x14] ;  /* 0xffffec080e137981 */ /* 0x000ea4000c1e1900 */
[----:B--2---:R-:W-:-:S04]  /*0400*/  FADD R0, R0, -R19 ;  /* 0x8000001300007221 */ /* 0x004fc80000000000 */
[----:B------:R-:W-:-:S04]  /*0410*/  FMUL R0, R0, R0 ;  /* 0x0000000000007220 */ /* 0x000fc80000400000 */
[----:B-1----:R-:W1:Y:S02]  /*0420*/  F2F.F64.F32 R4, R0 ;  /* 0x0000000000047310 */ /* 0x002e640000201800 */
        /* <DEDUP_REMOVED lines=79> */
[----:B------:R2:W3:Y:S04]  /*0920*/  LDG.E R0, desc[UR8][R12.64+0x1c] ;  /* 0x00001c080c007981 */ /* 0x0004e8000c1e1900 */
[----:B------:R4:W3:Y:S01]  /*0930*/  LDG.E R19, desc[UR8][R14.64+0x1c] ;  /* 0x00001c080e137981 */ /* 0x0008e2000c1e1900 */
[----:B------:R-:W-:-:S04]  /*0940*/  UIADD3 UR7, UPT, UPT, UR7, 0x10, URZ ;  /* 0x0000001007077890 */ /* 0x000fc8000fffe0ff */
[----:B------:R-:W-:Y:S01]  /*0950*/  UISETP.NE.AND UP1, UPT, UR7, URZ, UPT ;  /* 0x000000ff0700728c */ /* 0x000fe2000bf25270 */
[----:B--2---:R-:W-:Y:S02]  /*0960*/  IADD3 R12, P0, PT, R12, 0x40, RZ ;  /* 0x000000400c0c7810 */ /* 0x004fe40007f1e0ff */
[----:B----4-:R-:W-:Y:S02]  /*0970*/  IADD3 R14, P1, PT, R14, 0x40, RZ ;  /* 0x000000400e0e7810 */ /* 0x010fe40007f3e0ff */
[----:B------:R-:W-:Y:S02]  /*0980*/  IADD3.X R13, PT, PT, RZ, R13, RZ, P0, !PT ;  /* 0x0000000dff0d7210 */ /* 0x000fe400007fe4ff */
[----:B------:R-:W-:Y:S01]  /*0990*/  IADD3.X R15, PT, PT, RZ, R15, RZ, P1, !PT ;  /* 0x0000000fff0f7210 */ /* 0x000fe20000ffe4ff */
[----:B---3--:R-:W-:-:S04]  /*09a0*/  FADD R0, R0, -R19 ;  /* 0x8000001300007221 */ /* 0x008fc80000000000 */
[----:B------:R-:W-:-:S04]  /*09b0*/  FMUL R0, R0, R0 ;  /* 0x0000000000007220 */ /* 0x000fc80000400000 */
[----:B-1----:R-:W1:Y:S02]  /*09c0*/  F2F.F64.F32 R4, R0 ;  /* 0x0000000000047310 */ /* 0x002e640000201800 */
[----:B-1----:R-:W-:-:S07]  /*09d0*/  DADD R4, R16, R4 ;  /* 0x0000000010047229 */ /* 0x002fce0000000004 */
[----:B------:R0:W-:Y:S01]  /*09e0*/  STG.E.64 desc[UR8][R2.64], R4 ;  /* 0x0000000402007986 */ /* 0x0001e2000c101b08 */
[----:B------:R-:W-:Y:S05]  /*09f0*/  BRA.U UP1, `(.L_x_37) ;  /* 0xfffffff901247547 */ /* 0x000fea000b83ffff */
.L_x_36:
[----:B------:R-:W-:Y:S05]  /*0a00*/  BRA.U !UP0, `(.L_x_35) ;  /* 0x0000000908047547 */ /* 0x000fea000b800000 */
[----:B------:R-:W1:Y:S01]  /*0a10*/  LDCU.64 UR10, c[0x0][0x3a0] ;  /* 0x00007400ff0a77ac */ /* 0x000e620008000a00 */
[----:B------:R-:W2:Y:S01]  /*0a20*/  LDCU.64 UR12, c[0x0][0x3b0] ;  /* 0x00007600ff0c77ac */ /* 0x000ea20008000a00 */
[----:B------:R-:W-:Y:S02]  /*0a30*/  UISETP.GE.U32.AND UP0, UPT, UR5, 0x8, UPT ;  /* 0x000000080500788c */ /* 0x000fe4000bf06070 */
[----:B------:R-:W-:-:S04]  /*0a40*/  ULOP3.LUT UR6, UR4, 0x7, URZ, 0xc0, !UPT ;  /* 0x0000000704067892 */ /* 0x000fc8000f8ec0ff */
[----:B------:R-:W-:Y:S01]  /*0a50*/  UISETP.NE.AND UP1, UPT, UR6, URZ, UPT ;  /* 0x000000ff0600728c */ /* 0x000fe2000bf25270 */
[----:B-1---5:R-:W-:Y:S02]  /*0a60*/  IADD3 R14, P0, PT, R6, UR10, RZ ;  /* 0x0000000a060e7c10 */ /* 0x022fe4000ff1e0ff */
[----:B--2---:R-:W-:Y:S02]  /*0a70*/  IADD3 R12, P1, PT, R8, UR12, RZ ;  /* 0x0000000c080c7c10 */ /* 0x004fe4000ff3e0ff */
[----:B------:R-:W-:Y:S02]  /*0a80*/  IADD3.X R15, PT, PT, RZ, UR11, RZ, P0, !PT ;  /* 0x0000000bff0f7c10 */ /* 0x000fe400087fe4ff */
[----:B------:R-:W-:Y:S01]  /*0a90*/  IADD3.X R13, PT, PT, RZ, UR13, RZ, P1, !PT ;  /* 0x0000000dff0d7c10 */ /* 0x000fe20008ffe4ff */
[----:B------:R-:W-:Y:S08]  /*0aa0*/  BRA.U !UP0, `(.L_x_38) ;  /* 0x0000000108ec7547 */ /* 0x000ff0000b800000 */
[----:B0-----:R-:W-:-:S04]  /*0ab0*/  IMAD.WIDE.U32 R16, R11, 0x4, R14 ;  /* 0x000000040b107825 */ /* 0x001fc800078e000e */
[----:B------:R-:W-:Y:S01]  /*0ac0*/  IMAD.WIDE.U32 R18, R11, 0x4, R12 ;  /* 0x000000040b127825 */ /* 0x000fe200078e000c */
[----:B------:R-:W2:Y:S04]  /*0ad0*/  LDG.E R0, desc[UR8][R16.64] ;  /* 0x0000000810007981 */ /* 0x000ea8000c1e1900 */
[----:B------:R-:W2:Y:S02]  /*0ae0*/  LDG.E R21, desc[UR8][R18.64] ;  /* 0x0000000812157981 */ /* 0x000ea4000c1e1900 */
        /* <DEDUP_REMOVED lines=47> */
[----:B------:R-:W3:Y:S04]  /*0de0*/  LDG.E R10, desc[UR8][R16.64+0x1c] ;  /* 0x00001c08100a7981 */ /* 0x000ee8000c1e1900 */
[----:B------:R-:W3:Y:S01]  /*0df0*/  LDG.E R23, desc[UR8][R18.64+0x1c] ;  /* 0x00001c0812177981 */ /* 0x000ee2000c1e1900 */
[----:B------:R-:W-:Y:S01]  /*0e00*/  IADD3 R11, PT, PT, R11, 0x8, RZ ;  /* 0x000000080b0b7810 */ /* 0x000fe20007ffe0ff */
[----:B---3--:R-:W-:-:S04]  /*0e10*/  FADD R10, R10, -R23 ;  /* 0x800000170a0a7221 */ /* 0x008fc80000000000 */
[----:B------:R-:W-:-:S04]  /*0e20*/  FMUL R10, R10, R10 ;  /* 0x0000000a0a0a7220 */ /* 0x000fc80000400000 */
[----:B-1----:R-:W0:Y:S02]  /*0e30*/  F2F.F64.F32 R4, R10 ;  /* 0x0000000a00047310 */ /* 0x002e240000201800 */
[----:B0-----:R-:W-:-:S07]  /*0e40*/  DADD R4, R20, R4 ;  /* 0x0000000014047229 */ /* 0x001fce0000000004 */
[----:B------:R2:W-:Y:S04]  /*0e50*/  STG.E.64 desc[UR8][R2.64], R4 ;  /* 0x0000000402007986 */ /* 0x0005e8000c101b08 */
.L_x_38:
[----:B------:R-:W-:Y:S05]  /*0e60*/  BRA.U !UP1, `(.L_x_35) ;  /* 0x0000000109ec7547 */ /* 0x000fea000b800000 */
[----:B------:R-:W-:Y:S02]  /*0e70*/  UISETP.GE.U32.AND UP0, UPT, UR6, 0x4, UPT ;  /* 0x000000040600788c */ /* 0x000fe4000bf06070 */
[----:B------:R-:W-:-:S04]  /*0e80*/  ULOP3.LUT UR4, UR4, 0x3, URZ, 0xc0, !UPT ;  /* 0x0000000304047892 */ /* 0x000fc8000f8ec0ff */
[----:B------:R-:W-:-:S03]  /*0e90*/  UISETP.NE.AND UP1, UPT, UR4, URZ, UPT ;  /* 0x000000ff0400728c */ /* 0x000fc6000bf25270 */
[----:B------:R-:W-:Y:S08]  /*0ea0*/  BRA.U !UP0, `(.L_x_39) ;  /* 0x00000001087c7547 */ /* 0x000ff0000b800000 */
[----:B------:R-:W-:-:S04]  /*0eb0*/  IMAD.WIDE.U32 R14, R11, 0x4, R14 ;  /* 0x000000040b0e7825 */ /* 0x000fc800078e000e */
[----:B------:R-:W-:Y:S01]  /*0ec0*/  IMAD.WIDE.U32 R12, R11, 0x4, R12 ;  /* 0x000000040b0c7825 */ /* 0x000fe200078e000c */
[----:B------:R-:W3:Y:S04]  /*0ed0*/  LDG.E R0, desc[UR8][R14.64] ;  /* 0x000000080e007981 */ /* 0x000ee8000c1e1900 */
[----:B0-----:R-:W3:Y:S02]  /*0ee0*/  LDG.E R17, desc[UR8][R12.64] ;  /* 0x000000080c117981 */ /* 0x001ee4000c1e1900 */
[----:B---3--:R-:W-:-:S04]  /*0ef0*/  FADD R0, R0, -R17 ;  /* 0x8000001100007221 */ /* 0x008fc80000000000 */
[----:B------:R-:W-:-:S04]  /*0f00*/  FMUL R0, R0, R0 ;  /* 0x0000000000007220 */ /* 0x000fc80000400000 */
[----:B------:R-:W0:Y:S02]  /*0f10*/  F2F.F64.F32 R16, R0 ;  /* 0x0000000000107310 */ /* 0x000e240000201800 */
[----:B0-----:R-:W-:-:S07]  /*0f20*/  DADD R16, R4, R16 ;  /* 0x0000000004107229 */ /* 0x001fce0000000010 */
[----:B------:R0:W-:Y:S04]  /*0f30*/  STG.E.64 desc[UR8][R2.64], R16 ;  /* 0x0000001002007986 */ /* 0x0001e8000c101b08 */
[----:B--2---:R-:W2:Y:S04]  /*0f40*/  LDG.E R4, desc[UR8][R14.64+0x4] ;  /* 0x000004080e047981 */ /* 0x004ea8000c1e1900 */
        /* <DEDUP_REMOVED lines=14> */
[----:B------:R-:W2:Y:S01]  /*1030*/  LDG.E R19, desc[UR8][R12.64+0xc] ;  /* 0x00000c080c137981 */ /* 0x000ea2000c1e1900 */
[----:B------:R-:W-:Y:S01]  /*1040*/  IADD3 R11, PT, PT, R11, 0x4, RZ ;  /* 0x000000040b0b7810 */ /* 0x000fe20007ffe0ff */
[----:B--2---:R-:W-:-:S04]  /*1050*/  FADD R0, R0, -R19 ;  /* 0x8000001300007221 */ /* 0x004fc80000000000 */
[----:B------:R-:W-:-:S04]  /*1060*/  FMUL R0, R0, R0 ;  /* 0x0000000000007220 */ /* 0x000fc80000400000 */
[----:B-1----:R-:W0:Y:S02]  /*1070*/  F2F.F64.F32 R4, R0 ;  /* 0x0000000000047310 */ /* 0x002e240000201800 */
[----:B0-----:R-:W-:-:S07]  /*1080*/  DADD R4, R16, R4 ;  /* 0x0000000010047229 */ /* 0x001fce0000000004 */
[----:B------:R3:W-:Y:S04]  /*1090*/  STG.E.64 desc[UR8][R2.64], R4 ;  /* 0x0000000402007986 */ /* 0x0007e8000c101b08 */
.L_x_39:
[----:B------:R-:W-:Y:S05]  /*10a0*/  BRA.U !UP1, `(.L_x_35) ;  /* 0x00000001095c7547 */ /* 0x000fea000b800000 */
[----:B------:R-:W-:Y:S01]  /*10b0*/  HFMA2 R7, -RZ, RZ, 0, 0 ;  /* 0x00000000ff077431 */ /* 0x000fe200000001ff */
[----:B------:R-:W-:Y:S01]  /*10c0*/  MOV R9, RZ ;  /* 0x000000ff00097202 */ /* 0x000fe20000000f00 */
[----:B------:R-:W-:Y:S02]  /*10d0*/  UIADD3 UR4, UPT, UPT, -UR4, URZ, URZ ;  /* 0x000000ff04047290 */ /* 0x000fe4000fffe1ff */
[----:B------:R-:W-:-:S04]  /*10e0*/  IMAD.WIDE.U32 R8, R11, 0x4, R8 ;  /* 0x000000040b087825 */ /* 0x000fc800078e0008 */
[----:B------:R-:W-:Y:S01]  /*10f0*/  IMAD.WIDE.U32 R6, R11, 0x4, R6 ;  /* 0x000000040b067825 */ /* 0x000fe200078e0006 */
[----:B------:R-:W-:Y:S02]  /*1100*/  IADD3 R10, P0, PT, R8, UR12, RZ ;  /* 0x0000000c080a7c10 */ /* 0x000fe4000ff1e0ff */
[----:B------:R-:W-:Y:S02]  /*1110*/  IADD3 R8, P1, PT, R6, UR10, RZ ;  /* 0x0000000a06087c10 */ /* 0x000fe4000ff3e0ff */
[----:B------:R-:W-:Y:S02]  /*1120*/  IADD3.X R11, PT, PT, R9, UR13, RZ, P0, !PT ;  /* 0x0000000d090b7c10 */ /* 0x000fe400087fe4ff */
[----:B------:R-:W-:-:S09]  /*1130*/  IADD3.X R9, PT, PT, R7, UR11, RZ, P1, !PT ;  /* 0x0000000b07097c10 */ /* 0x000fd20008ffe4ff */
.L_x_40:
[----:B-1----:R1:W4:Y:S04]  /*1140*/  LDG.E R0, desc[UR8][R8.64] ;  /* 0x0000000808007981 */ /* 0x002328000c1e1900 */
[----:B------:R5:W4:Y:S01]  /*1150*/  LDG.E R7, desc[UR8][R10.64] ;  /* 0x000000080a077981 */ /* 0x000b22000c1e1900 */
[----:B------:R-:W-:-:S04]  /*1160*/  UIADD3 UR4, UPT, UPT, UR4, 0x1, URZ ;  /* 0x0000000104047890 */ /* 0x000fc8000fffe0ff */
[----:B------:R-:W-:Y:S01]  /*1170*/  UISETP.NE.AND UP0, UPT, UR4, URZ, UPT ;  /* 0x000000ff0400728c */ /* 0x000fe2000bf05270 */
[----:B-1----:R-:W-:Y:S02]  /*1180*/  IADD3 R8, P1, PT, R8, 0x4, RZ ;  /* 0x0000000408087810 */ /* 0x002fe40007f3e0ff */
[----:B-----5:R-:W-:Y:S02]  /*1190*/  IADD3 R10, P0, PT, R10, 0x4, RZ ;  /* 0x000000040a0a7810 */ /* 0x020fe40007f1e0ff */
[----:B------:R-:W-:Y:S02]  /*11a0*/  IADD3.X R9, PT, PT, RZ, R9, RZ, P1, !PT ;  /* 0x00000009ff097210 */ /* 0x000fe40000ffe4ff */
[----:B------:R-:W-:Y:S01]  /*11b0*/  IADD3.X R11, PT, PT, RZ, R11, RZ, P0, !PT ;  /* 0x0000000bff0b7210 */ /* 0x000fe200007fe4ff */
[----:B----4-:R-:W-:-:S04]  /*11c0*/  FADD R0, R0, -R7 ;  /* 0x8000000700007221 */ /* 0x010fc80000000000 */
[----:B------:R-:W-:-:S06]  /*11d0*/  FMUL R6, R0, R0 ;  /* 0x0000000000067220 */ /* 0x000fcc0000400000 */
[----:B------:R-:W0:Y:S02]  /*11e0*/  F2F.F64.F32 R6, R6 ;  /* 0x0000000600067310 */ /* 0x000e240000201800 */
[----:B0-23--:R-:W-:-:S07]  /*11f0*/  DADD R4, R6, R4 ;  /* 0x0000000006047229 */ /* 0x00dfce0000000004 */
[----:B------:R1:W-:Y:S01]  /*1200*/  STG.E.64 desc[UR8][R2.64], R4 ;  /* 0x0000000402007986 */ /* 0x0003e2000c101b08 */
[----:B------:R-:W-:Y:S05]  /*1210*/  BRA.U UP0, `(.L_x_40) ;  /* 0xfffffffd00c87547 */ /* 0x000fea000b83ffff */
.L_x_35:
[----:B------:R-:W4:Y:S02]  /*1220*/  LDCU.U8 UR4, c[0x0][0x390] ;  /* 0x00007200ff0477ac */ /* 0x000f240008000000 */
[----:B----4-:R-:W-:-:S06]  /*1230*/  UPRMT UR4, UR4, 0x8880, URZ ;  /* 0x0000888004047896 */ /* 0x010fcc00080000ff */
[----:B------:R-:W-:-:S13]  /*1240*/  ISETP.NE.AND P0, PT, RZ, UR4, PT ;  /* 0x00000004ff007c0c */ /* 0x000fda000bf05270 */
[----:B------:R-:W-:Y:S05]  /*1250*/  @P0 EXIT ;  /* 0x000000000000094d */ /* 0x000fea0003800000 */
[----:B------:R-:W4:Y:S01]  /*1260*/  MUFU.RSQ64H R7, R5 ;  /* 0x0000000500077308 */ /* 0x000f220000001c00 */
[----:B-----5:R-:W-:Y:S01]  /*1270*/  IADD3 R6, PT, PT, R5, -0x3500000, RZ ;  /* 0xfcb0000005067810 */ /* 0x020fe20007ffe0ff */
[----:B------:R-:W-:Y:S01]  /*1280*/  HFMA2 R11, -RZ, RZ, 1.9609375, 0 ;  /* 0x3fd80000ff0b7431 */ /* 0x000fe200000001ff */
[----:B------:R-:W-:Y:S01]  /*1290*/  MOV R10, 0x0 ;  /* 0x00000000000a7802 */ /* 0x000fe20000000f00 */
[----:B------:R-:W-:Y:S01]  /*12a0*/  BSSY.RECONVERGENT B0, `(.L_x_41) ;  /* 0x000000f000007945 */ /* 0x000fe20003800200 */
[----:B------:R-:W-:Y:S02]  /*12b0*/  ISETP.GE.U32.AND P0, PT, R6, 0x7ca00000, PT ;  /* 0x7ca000000600780c */ /* 0x000fe40003f06070 */
[----:B----4-:R-:W-:-:S08]  /*12c0*/  DMUL R8, R6, R6 ;  /* 0x0000000606087228 */ /* 0x010fd00000000000 */
[----:B------:R-:W-:-:S08]  /*12d0*/  DFMA R8, -R8, R4, 1 ;  /* 0x3ff000000808742b */ /* 0x000fd00000000104 */
[----:B------:R-:W-:Y:S02]  /*12e0*/  DFMA R10, R8, R10, 0.5 ;  /* 0x3fe00000080a742b */ /* 0x000fe4000000000a */
[----:B------:R-:W-:-:S08]  /*12f0*/  DMUL R8, R6, R8 ;  /* 0x0000000806087228 */ /* 0x000fd00000000000 */
[----:B------:R-:W-:-:S08]  /*1300*/  DFMA R12, R10, R8, R6 ;  /* 0x000000080a0c722b */ /* 0x000fd00000000006 */
[----:B------:R-:W-:Y:S02]  /*1310*/  DMUL R14, R12, R4 ;  /* 0x000000040c0e7228 */ /* 0x000fe40000000000 */
[----:B------:R-:W-:Y:S02]  /*1320*/  IADD3 R11, PT, PT, R13, -0x100000, RZ ;  /* 0xfff000000d0b7810 */ /* 0x000fe40007ffe0ff */
[----:B------:R-:W-:-:S04]  /*1330*/  MOV R10, R12 ;  /* 0x0000000c000a7202 */ /* 0x000fc80000000f00 */
[----:B0--3--:R-:W-:-:S08]  /*1340*/  DFMA R16, R14, -R14, R4 ;  /* 0x8000000e0e10722b */ /* 0x009fd00000000004 */
[----:B------:R-:W-:Y:S01]  /*1350*/  DFMA R8, R16, R10, R14 ;  /* 0x0000000a1008722b */ /* 0x000fe2000000000e */
[----:B------:R-:W-:Y:S10]  /*1360*/  @!P0 BRA `(.L_x_42) ;  /* 0x0000000000088947 */ /* 0x000ff40003800000 */
[----:B------:R-:W-:-:S07]  /*1370*/  MOV R0, 0x1390 ;  /* 0x0000139000007802 */ /* 0x000fce0000000f00 */
[----:B-12---:R-:W-:Y:S05]  /*1380*/  CALL.REL.NOINC `($__internal_3_$__cuda_sm20_dsqrt_rn_f64_mediumpath_v1) ;  /* 0x00000000000c7944 */ /* 0x006fea0003c00000 */
.L_x_42:
[----:B------:R-:W-:Y:S05]  /*1390*/  BSYNC.RECONVERGENT B0 ;  /* 0x0000000000007941 */ /* 0x000fea0003800200 */
.L_x_41:
[----:B------:R-:W-:Y:S01]  /*13a0*/  STG.E.64 desc[UR8][R2.64], R8 ;  /* 0x0000000802007986 */ /* 0x000fe2000c101b08 */
[----:B------:R-:W-:Y:S05]  /*13b0*/  EXIT ;  /* 0x000000000000794d */ /* 0x000fea0003800000 */
        .weak           $__internal_3_$__cuda_sm20_dsqrt_rn_f64_mediumpath_v1
        .type           $__internal_3_$__cuda_sm20_dsqrt_rn_f64_mediumpath_v1,@function
        .size           $__internal_3_$__cuda_sm20_dsqrt_rn_f64_mediumpath_v1,(.L_x_51 - $__internal_3_$__cuda_sm20_dsqrt_rn_f64_mediumpath_v1)
$__internal_3_$__cuda_sm20_dsqrt_rn_f64_mediumpath_v1:
[----:B------:R-:W-:Y:S01]  /*13c0*/  ISETP.GE.U32.AND P0, PT, R6, -0x3400000, PT ;  /* 0xfcc000000600780c */ /* 0x000fe20003f06070 */
[----:B------:R-:W-:Y:S01]  /*13d0*/  BSSY.RECONVERGENT B1, `(.L_x_43) ;  /* 0x0000028000017945 */ /* 0x000fe20003800200 */
[----:B------:R-:W-:Y:S02]  /*13e0*/  MOV R6, R4 ;  /* 0x0000000400067202 */ /* 0x000fe40000000f00 */
[----:B------:R-:W-:Y:S02]  /*13f0*/  MOV R7, R5 ;  /* 0x0000000500077202 */ /* 0x000fe40000000f00 */
[----:B------:R-:W-:Y:S02]  /*1400*/  MOV R10, R12 ;  /* 0x0000000c000a7202 */ /* 0x000fe40000000f00 */
[----:B------:R-:W-:Y:S02]  /*1410*/  MOV R4, R16 ;  /* 0x0000001000047202 */ /* 0x000fe40000000f00 */
[----:B------:R-:W-:-:S03]  /*1420*/  MOV R5, R17 ;  /* 0x0000001100057202 */ /* 0x000fc60000000f00 */
        /* <DEDUP_REMOVED lines=9> */
.L_x_44:
        /* <DEDUP_REMOVED lines=24> */
.L_x_46:
[----:B------:R-:W-:-:S11]  /*1640*/  DADD R4, R6, R6 ;  /* 0x0000000006047229 */ /* 0x000fd60000000006 */
.L_x_45:
[----:B------:R-:W-:Y:S05]  /*1650*/  BSYNC.RECONVERGENT B1 ;  /* 0x0000000000017941 */ /* 0x000fea0003800200 */
.L_x_43:
[----:B------:R-:W-:Y:S01]  /*1660*/  MOV R9, R5 ;  /* 0x0000000500097202 */ /* 0x000fe20000000f00 */
[----:B------:R-:W-:Y:S01]  /*1670*/  HFMA2 R5, -RZ, RZ, 0, 0 ;  /* 0x00000000ff057431 */ /* 0x000fe200000001ff */
[----:B------:R-:W-:Y:S02]  /*1680*/  MOV R8, R4 ;  /* 0x0000000400087202 */ /* 0x000fe40000000f00 */
[----:B------:R-:W-:-:S04]  /*1690*/  MOV R4, R0 ;  /* 0x0000000000047202 */ /* 0x000fc80000000f00 */
[----:B------:R-:W-:Y:S05]  /*16a0*/  RET.REL.NODEC R4 `(l2distance_f32) ;  /* 0xffffffe804547950 */ /* 0x000fea0003c3ffff */
.L_x_47:
        /* <DEDUP_REMOVED lines=13> */
.L_x_51:


//--------------------- .nv.shared.reserved.0     --------------------------
	.section	.nv.shared.reserved.0,"aw",@nobits
	.weak		__nv_reservedSMEM_offset_0_alias
	.size		__nv_reservedSMEM_offset_0_alias, 0, 64
	.other		__nv_reservedSMEM_offset_0_alias,@"STO_CUDA_RESERVED_SHARED STV_DEFAULT"
__nv_reservedSMEM_offset_0_alias:
	.zero		0
	.zero		64


//--------------------- .nv.constant0.l2distance_f64_const --------------------------
	.section	.nv.constant0.l2distance_f64_const,"a",@progbits
	.sectionflags	@""
	.align	4
.nv.constant0.l2distance_f64_const:
	.zero		944


//--------------------- .nv.constant0.l2distance_f64 --------------------------
	.section	.nv.constant0.l2distance_f64,"a",@progbits
	.sectionflags	@""
	.align	4
.nv.constant0.l2distance_f64:
	.zero		952


//--------------------- .nv.constant0.l2distance_f32_const --------------------------
	.section	.nv.constant0.l2distance_f32_const,"a",@progbits
	.sectionflags	@""
	.align	4
.nv.constant0.l2distance_f32_const:
	.zero		944


//--------------------- .nv.constant0.l2distance_f32 --------------------------
	.section	.nv.constant0.l2distance_f32,"a",@progbits
	.sectionflags	@""
	.align	4
.nv.constant0.l2distance_f32:
	.zero		952


//--------------------- SYMBOLS --------------------------

	.type		.nv.reservedSmem.offset0,@object
	.size		.nv.reservedSmem.offset0,0x4
